def matmul_kernel(
    a_ptr,
    b_ptr,
    c_ptr,
    M,
    N,
    K,
    stride_am,
    stride_ak,
    stride_bk,
    stride_bn,
    stride_cm,
    stride_cn,
    BLOCK_M: tl.constexpr,
    BLOCK_N: tl.constexpr,
    BLOCK_K: tl.constexpr,
    GROUP_M: tl.constexpr,
):
    pid = tl.program_id(axis=0)
    num_pid_m = tl.cdiv(M, BLOCK_M)
    num_pid_n = tl.cdiv(N, BLOCK_N)
    num_pid_in_group = GROUP_M * num_pid_n
    group_id = pid // num_pid_in_group
    first_pid_m = group_id * GROUP_M
    group_size_m = min(num_pid_m - first_pid_m, GROUP_M)
    pid_m = first_pid_m + ((pid % num_pid_in_group) % group_size_m)
    pid_n = (pid % num_pid_in_group) // group_size_m

    offs_am = (pid_m * BLOCK_M + tl.arange(0, BLOCK_M)) % M
    offs_bn = (pid_n * BLOCK_N + tl.arange(0, BLOCK_N)) % N
    offs_k = tl.arange(0, BLOCK_K)
    a_ptrs = a_ptr + offs_am[:, None] * stride_am + offs_k[None, :] * stride_ak
    b_ptrs = b_ptr + offs_k[:, None] * stride_bk + offs_bn[None, :] * stride_bn

    acc = tl.zeros((BLOCK_M, BLOCK_N), dtype=tl.float32)
    for kk in range(0, tl.cdiv(K, BLOCK_K)):
        a = tl.load(a_ptrs, mask=offs_k[None, :] < K - kk * BLOCK_K, other=0.0)
        b = tl.load(b_ptrs, mask=offs_k[:, None] < K - kk * BLOCK_K, other=0.0)
        acc = tl.dot(a, b, acc)
        a_ptrs += BLOCK_K * stride_ak
        b_ptrs += BLOCK_K * stride_bk

    c = acc.to(c_ptr.dtype.element_ty)
    offs_cm = pid_m * BLOCK_M + tl.arange(0, BLOCK_M)
    offs_cn = pid_n * BLOCK_N + tl.arange(0, BLOCK_N)
    c_ptrs = c_ptr + offs_cm[:, None] * stride_cm + offs_cn[None, :] * stride_cn
    mask = (offs_cm[:, None] < M) & (offs_cn[None, :] < N)
    tl.store(c_ptrs, c, mask=mask)

# config = {"BLOCK_K": 32, "BLOCK_M": 512, "BLOCK_N": 32, "GROUP_M": 8, "arch": "sm_100", "dtype": "fp16", "num_ctas": 1, "num_stages": 2, "num_warps": 8}
# arch = sm_100


// ===== COMPILED SASS (sm_100a) =====

	.target	sm_100a

	.elftype	@"ET_EXEC"


//--------------------- .note.nv.tkinfo           --------------------------
	.section	.note.nv.tkinfo,"",@"SHT_NOTE"
	.sectionflags	@"SHF_NOTE_NV_TKINFO"
	.tkinfo
        /*0018*/ 	.word	0x00000081
        /*0030*/ 	.string	""
        /*0030*/ 	.string	"ptxas-blackwell"
        /*0030*/ 	.string	"Cuda compilation tools, release 12.9, V12.9.86"
        /*0030*/ 	.string	"Build cuda_12.9.r12.9/compiler.36037853_0"
        /*0030*/ 	.string	"-v  -suppress-debug-info  -lineinfo  -arch sm_100a "



//--------------------- .note.nv.cuver            --------------------------
	.section	.note.nv.cuver,"",@"SHT_NOTE"
	.sectionflags	@"SHF_NOTE_NV_CUVER"
        /*0018*/ 	.short	0x0001
        /*001a*/ 	.short	0x0064
        /*001c*/ 	.short	0x0001
        /*001e*/ 	.short	0x0000
        /*0020*/ 	.short	0x0001
        /*0022*/ 	.short	0x0000


//--------------------- .nv.info                  --------------------------
	.section	.nv.info,"",@"SHT_CUDA_INFO"
	.align	4


	//----- nvinfo : EIATTR_REGCOUNT
	.align		4
        /*0000*/ 	.byte	0x04, 0x2f
        /*0002*/ 	.short	(.L_4 - .L_3)
	.align		4
.L_3:
        /*0004*/ 	.word	index@(matmul_kernel)
        /*0008*/ 	.word	0x000000e5


	//----- nvinfo : EIATTR_FRAME_SIZE
	.align		4
.L_4:
        /*000c*/ 	.byte	0x04, 0x11
        /*000e*/ 	.short	(.L_6 - .L_5)
	.align		4
.L_5:
        /*0010*/ 	.word	index@($__internal_2_$__cuda_sm10x_tcgen05_guardrail_trap_unallocated_columns_being_dealloced)
        /*0014*/ 	.word	0x00000000


	//----- nvinfo : EIATTR_FRAME_SIZE
	.align		4
.L_6:
        /*0018*/ 	.byte	0x04, 0x11
        /*001a*/ 	.short	(.L_8 - .L_7)
	.align		4
.L_7:
        /*001c*/ 	.word	index@($__internal_1_$__cuda_sm10x_tcgen05_guardrail_trap_phase_invalid_during_alloc)
        /*0020*/ 	.word	0x00000000


	//----- nvinfo : EIATTR_FRAME_SIZE
	.align		4
.L_8:
        /*0024*/ 	.byte	0x04, 0x11
        /*0026*/ 	.short	(.L_10 - .L_9)
	.align		4
.L_9:
        /*0028*/ 	.word	index@($__internal_0_$__cuda_sm10x_tcgen05_guardrail_trap_col_being_dealloced_not_returned_by_alloc)
        /*002c*/ 	.word	0x00000000


	//----- nvinfo : EIATTR_FRAME_SIZE
	.align		4
.L_10:
        /*0030*/ 	.byte	0x04, 0x11
        /*0032*/ 	.short	(.L_12 - .L_11)
	.align		4
.L_11:
        /*0034*/ 	.word	index@(matmul_kernel)
        /*0038*/ 	.word	0x00000000


	//----- nvinfo : EIATTR_MIN_STACK_SIZE
	.align		4
.L_12:
        /*003c*/ 	.byte	0x04, 0x12
        /*003e*/ 	.short	(.L_14 - .L_13)
	.align		4
.L_13:
        /*0040*/ 	.word	index@(matmul_kernel)
        /*0044*/ 	.word	0x00000000
.L_14:


//--------------------- .nv.info.matmul_kernel    --------------------------
	.section	.nv.info.matmul_kernel,"",@"SHT_CUDA_INFO"
	.sectionflags	@""
	.align	4


	//----- nvinfo : EIATTR_CUDA_API_VERSION
	.align		4
        /*0000*/ 	.byte	0x04, 0x37
        /*0002*/ 	.short	(.L_16 - .L_15)
.L_15:
        /*0004*/ 	.word	0x00000081


	//----- nvinfo : EIATTR_KPARAM_INFO
	.align		4
.L_16:
        /*0008*/ 	.byte	0x04, 0x17
        /*000a*/ 	.short	(.L_18 - .L_17)
.L_17:
        /*000c*/ 	.word	0x00000000
        /*0010*/ 	.short	0x000d
        /*0012*/ 	.short	0x0048
        /*0014*/ 	.byte	0x00, 0xf4, 0x21, 0x00


	//----- nvinfo : EIATTR_KPARAM_INFO
	.align		4
.L_18:
        /*0018*/ 	.byte	0x04, 0x17
        /*001a*/ 	.short	(.L_20 - .L_19)
.L_19:
        /*001c*/ 	.word	0x00000000
        /*0020*/ 	.short	0x000c
        /*0022*/ 	.short	0x0040
        /*0024*/ 	.byte	0x00, 0xf4, 0x21, 0x00


	//----- nvinfo : EIATTR_KPARAM_INFO
	.align		4
.L_20:
        /*0028*/ 	.byte	0x04, 0x17
        /*002a*/ 	.short	(.L_22 - .L_21)
.L_21:
        /*002c*/ 	.word	0x00000000
        /*0030*/ 	.short	0x000b
        /*0032*/ 	.short	0x0038
        /*0034*/ 	.byte	0x00, 0xf0, 0x11, 0x00


	//----- nvinfo : EIATTR_KPARAM_INFO
	.align		4
.L_22:
        /*0038*/ 	.byte	0x04, 0x17
        /*003a*/ 	.short	(.L_24 - .L_23)
.L_23:
        /*003c*/ 	.word	0x00000000
        /*0040*/ 	.short	0x000a
        /*0042*/ 	.short	0x0034
        /*0044*/ 	.byte	0x00, 0xf0, 0x11, 0x00


	//----- nvinfo : EIATTR_KPARAM_INFO
	.align		4
.L_24:
        /*0048*/ 	.byte	0x04, 0x17
        /*004a*/ 	.short	(.L_26 - .L_25)
.L_25:
        /*004c*/ 	.word	0x00000000
        /*0050*/ 	.short	0x0009
        /*0052*/ 	.short	0x0030
        /*0054*/ 	.byte	0x00, 0xf0, 0x11, 0x00


	//----- nvinfo : EIATTR_KPARAM_INFO
	.align		4
.L_26:
        /*0058*/ 	.byte	0x04, 0x17
        /*005a*/ 	.short	(.L_28 - .L_27)
.L_27:
        /*005c*/ 	.word	0x00000000
        /*0060*/ 	.short	0x0008
        /*0062*/ 	.short	0x002c
        /*0064*/ 	.byte	0x00, 0xf0, 0x11, 0x00


	//----- nvinfo : EIATTR_KPARAM_INFO
	.align		4
.L_28:
        /*0068*/ 	.byte	0x04, 0x17
        /*006a*/ 	.short	(.L_30 - .L_29)
.L_29:
        /*006c*/ 	.word	0x00000000
        /*0070*/ 	.short	0x0007
        /*0072*/ 	.short	0x0028
        /*0074*/ 	.byte	0x00, 0xf0, 0x11, 0x00


	//----- nvinfo : EIATTR_KPARAM_INFO
	.align		4
.L_30:
        /*0078*/ 	.byte	0x04, 0x17
        /*007a*/ 	.short	(.L_32 - .L_31)
.L_31:
        /*007c*/ 	.word	0x00000000
        /*0080*/ 	.short	0x0006
        /*0082*/ 	.short	0x0024
        /*0084*/ 	.byte	0x00, 0xf0, 0x11, 0x00


	//----- nvinfo : EIATTR_KPARAM_INFO
	.align		4
.L_32:
        /*0088*/ 	.byte	0x04, 0x17
        /*008a*/ 	.short	(.L_34 - .L_33)
.L_33:
        /*008c*/ 	.word	0x00000000
        /*0090*/ 	.short	0x0005
        /*0092*/ 	.short	0x0020
        /*0094*/ 	.byte	0x00, 0xf0, 0x11, 0x00


	//----- nvinfo : EIATTR_KPARAM_INFO
	.align		4
.L_34:
        /*0098*/ 	.byte	0x04, 0x17
        /*009a*/ 	.short	(.L_36 - .L_35)
.L_35:
        /*009c*/ 	.word	0x00000000
        /*00a0*/ 	.short	0x0004
        /*00a2*/ 	.short	0x001c
        /*00a4*/ 	.byte	0x00, 0xf0, 0x11, 0x00


	//----- nvinfo : EIATTR_KPARAM_INFO
	.align		4
.L_36:
        /*00a8*/ 	.byte	0x04, 0x17
        /*00aa*/ 	.short	(.L_38 - .L_37)
.L_37:
        /*00ac*/ 	.word	0x00000000
        /*00b0*/ 	.short	0x0003
        /*00b2*/ 	.short	0x0018
        /*00b4*/ 	.byte	0x00, 0xf0, 0x11, 0x00


	//----- nvinfo : EIATTR_KPARAM_INFO
	.align		4
.L_38:
        /*00b8*/ 	.byte	0x04, 0x17
        /*00ba*/ 	.short	(.L_40 - .L_39)
.L_39:
        /*00bc*/ 	.word	0x00000000
        /*00c0*/ 	.short	0x0002
        /*00c2*/ 	.short	0x0010
        /*00c4*/ 	.byte	0x00, 0xf4, 0x21, 0x00


	//----- nvinfo : EIATTR_KPARAM_INFO
	.align		4
.L_40:
        /*00c8*/ 	.byte	0x04, 0x17
        /*00ca*/ 	.short	(.L_42 - .L_41)
.L_41:
        /*00cc*/ 	.word	0x00000000
        /*00d0*/ 	.short	0x0001
        /*00d2*/ 	.short	0x0008
        /*00d4*/ 	.byte	0x00, 0xf4, 0x21, 0x00


	//----- nvinfo : EIATTR_KPARAM_INFO
	.align		4
.L_42:
        /*00d8*/ 	.byte	0x04, 0x17
        /*00da*/ 	.short	(.L_44 - .L_43)
.L_43:
        /*00dc*/ 	.word	0x00000000
        /*00e0*/ 	.short	0x0000
        /*00e2*/ 	.short	0x0000
        /*00e4*/ 	.byte	0x00, 0xf4, 0x21, 0x00


	//----- nvinfo : EIATTR_AT_ENTRY_FRAGMENTS
	.align		4
.L_44:
        /*00e8*/ 	.byte	0x04, 0x4f
        /*00ea*/ 	.short	(.L_46 - .L_45)


	//   ....[0]....
.L_45:
        /*00ec*/ 	.word	0x00000004


	//----- nvinfo : EIATTR_RESERVED_SMEM_USED
	.align		4
.L_46:
        /*00f0*/ 	.byte	0x01, 0x41
	.zero		2


	//----- nvinfo : EIATTR_SPARSE_MMA_MASK
	.align		4
        /*00f4*/ 	.byte	0x03, 0x50
        /*00f6*/ 	.short	0x0000


	//----- nvinfo : EIATTR_TCGEN05_1CTA_USED
	.align		4
        /*00f8*/ 	.byte	0x01, 0x51
	.zero		2


	//----- nvinfo : EIATTR_MAXREG_COUNT
	.align		4
        /*00fc*/ 	.byte	0x03, 0x1b
        /*00fe*/ 	.short	0x00ff


	//----- nvinfo : EIATTR_NUM_BARRIERS
	.align		4
        /*0100*/ 	.byte	0x02, 0x4c
        /*0102*/ 	.byte	0x01
	.zero		1


	//----- nvinfo : EIATTR_INT_WARP_WIDE_INSTR_OFFSETS
	.align		4
        /*0104*/ 	.byte	0x04, 0x31
        /*0106*/ 	.short	(.L_48 - .L_47)


	//   ....[0]....
.L_47:
        /*0108*/ 	.word	0x00001410


	//   ....[1]....
        /*010c*/ 	.word	0x00001450


	//   ....[2]....
        /*0110*/ 	.word	0x000028a0


	//   ....[3]....
        /*0114*/ 	.word	0x00006540


	//   ....[4]....
        /*0118*/ 	.word	0x00006590


	//----- nvinfo : EIATTR_COOP_GROUP_MASK_REGIDS
	.align		4
.L_48:
        /*011c*/ 	.byte	0x04, 0x29
        /*011e*/ 	.short	(.L_50 - .L_49)


	//   ....[0]....
.L_49:
        /*0120*/ 	.word	0xffffffff


	//   ....[1]....
        /*0124*/ 	.word	0xffffffff


	//   ....[2]....
        /*0128*/ 	.word	0xffffffff


	//   ....[3]....
        /*012c*/ 	.word	0xffffffff


	//----- nvinfo : EIATTR_COOP_GROUP_INSTR_OFFSETS
	.align		4
.L_50:
        /*0130*/ 	.byte	0x04, 0x28
        /*0132*/ 	.short	(.L_52 - .L_51)


	//   ....[0]....
.L_51:
        /*0134*/ 	.word	0x00000070


	//   ....[1]....
        /*0138*/ 	.word	0x00000330


	//   ....[2]....
        /*013c*/ 	.word	0x000063d0


	//   ....[3]....
        /*0140*/ 	.word	0x00006640


	//----- nvinfo : EIATTR_VRC_CTA_INIT_COUNT
	.align		4
.L_52:
        /*0144*/ 	.byte	0x02, 0x4a
        /*0146*/ 	.byte	0x80
	.zero		1


	//----- nvinfo : EIATTR_MBARRIER_INSTR_OFFSETS
	.align		4
        /*0148*/ 	.byte	0x04, 0x39
        /*014a*/ 	.short	(.L_54 - .L_53)


	//   ....[0]....
.L_53:
        /*014c*/ 	.word	0x000015f0
        /*0150*/ 	.word	0x000000ff
        /*0154*/ 	.word	0x00000000
        /*0158*/ 	.short	0x0100
        /*015a*/ 	.byte	0x0b
	.zero		1


	//   ....[1]....
        /*015c*/ 	.word	0x000028d0
        /*0160*/ 	.word	0x000000ff
        /*0164*/ 	.word	0x00011008
        /*0168*/ 	.short	0x0100
        /*016a*/ 	.byte	0x09
	.zero		1


	//   ....[2]....
        /*016c*/ 	.word	0x00003410
        /*0170*/ 	.word	0x000000ff
        /*0174*/ 	.word	0x00000000
        /*0178*/ 	.short	0x010a
        /*017a*/ 	.byte	0x0b
	.zero		1


	//   ....[3]....
        /*017c*/ 	.word	0x00004ac0
        /*0180*/ 	.word	0x000000ff
        /*0184*/ 	.word	0x00000000
        /*0188*/ 	.short	0x010a
        /*018a*/ 	.byte	0x0b
	.zero		1


	//   ....[4]....
        /*018c*/ 	.word	0x00004b80
        /*0190*/ 	.word	0x000000ff
        /*0194*/ 	.word	0x00011000
        /*0198*/ 	.short	0x0108
        /*019a*/ 	.byte	0x09
	.zero		1


	//   ....[5]....
        /*019c*/ 	.word	0x00004c00
        /*01a0*/ 	.word	0x000000ff
        /*01a4*/ 	.word	0x00011008
        /*01a8*/ 	.short	0x0108
        /*01aa*/ 	.byte	0x09
	.zero		1


	//   ....[6]....
        /*01ac*/ 	.word	0x00006660
        /*01b0*/ 	.word	0x000000ff
        /*01b4*/ 	.word	0x00000000
        /*01b8*/ 	.short	0x010a
        /*01ba*/ 	.byte	0x0b
	.zero		1


	//   ....[7]....
        /*01bc*/ 	.word	0x00006690
        /*01c0*/ 	.word	0x000000ff
        /*01c4*/ 	.word	0x00000000
        /*01c8*/ 	.short	0x010a
        /*01ca*/ 	.byte	0x0b
	.zero		1


	//----- nvinfo : EIATTR_NUM_MBARRIERS
	.align		4
.L_54:
        /*01cc*/ 	.byte	0x03, 0x38
        /*01ce*/ 	.short	0x0002


	//----- nvinfo : EIATTR_EXIT_INSTR_OFFSETS
	.align		4
        /*01d0*/ 	.byte	0x04, 0x1c
        /*01d2*/ 	.short	(.L_56 - .L_55)


	//   ....[0]....
.L_55:
        /*01d4*/ 	.word	0x00006650


	//----- nvinfo : EIATTR_REQNTID
	.align		4
.L_56:
        /*01d8*/ 	.byte	0x04, 0x10
        /*01da*/ 	.short	(.L_58 - .L_57)
.L_57:
        /*01dc*/ 	.word	0x00000100
        /*01e0*/ 	.word	0x00000001
        /*01e4*/ 	.word	0x00000001


	//----- nvinfo : EIATTR_CRS_STACK_SIZE
	.align		4
.L_58:
        /*01e8*/ 	.byte	0x04, 0x1e
        /*01ea*/ 	.short	(.L_60 - .L_59)
.L_59:
        /*01ec*/ 	.word	0x00000000


	//----- nvinfo : EIATTR_CBANK_PARAM_SIZE
	.align		4
.L_60:
        /*01f0*/ 	.byte	0x03, 0x19
        /*01f2*/ 	.short	0x0050


	//----- nvinfo : EIATTR_PARAM_CBANK
	.align		4
        /*01f4*/ 	.byte	0x04, 0x0a
        /*01f6*/ 	.short	(.L_62 - .L_61)
	.align		4
.L_61:
        /*01f8*/ 	.word	index@(.nv.constant0.matmul_kernel)
        /*01fc*/ 	.short	0x0380
        /*01fe*/ 	.short	0x0050


	//----- nvinfo : EIATTR_SW_WAR
	.align		4
.L_62:
        /*0200*/ 	.byte	0x04, 0x36
        /*0202*/ 	.short	(.L_64 - .L_63)
.L_63:
        /*0204*/ 	.word	0x00000008
.L_64:


//--------------------- .nv.compat                --------------------------
	.section	.nv.compat,"",@"SHT_CUDA_COMPAT_INFO"
	.align	4
        /*0000*/ 	.byte	0x02, 0x02, 0x02, 0x00, 0x02, 0x05, 0x05, 0x00, 0x02, 0x03, 0x00, 0x00, 0x02, 0x06, 0x01, 0x00


//--------------------- .nv.callgraph             --------------------------
	.section	.nv.callgraph,"",@"SHT_CUDA_CALLGRAPH"
	.align	4
	.sectionentsize	8
	.align		4
        /*0000*/ 	.word	0x00000000
	.align		4
        /*0004*/ 	.word	0xffffffff
	.align		4
        /*0008*/ 	.word	0x00000000
	.align		4
        /*000c*/ 	.word	0xfffffffe
	.align		4
        /*0010*/ 	.word	0x00000000
	.align		4
        /*0014*/ 	.word	0xfffffffd
	.align		4
        /*0018*/ 	.word	0x00000000
	.align		4
        /*001c*/ 	.word	0xfffffffc


//--------------------- .text.matmul_kernel       --------------------------
	.section	.text.matmul_kernel,"ax",@progbits
	.align	128
        .global         matmul_kernel
        .type           matmul_kernel,@function
        .size           matmul_kernel,(.L_x_20 - matmul_kernel)
        .other          matmul_kernel,@"STO_CUDA_ENTRY STV_DEFAULT"
matmul_kernel:
.text.matmul_kernel:
[----:B------:R-:W0:Y:S01]  /*0000*/  LDC R1, c[0x0][0x37c] ;  /* 0x0000df00ff017b82 */ /* 0x000e220000000800 */
[----:B------:R-:W1:Y:S01]  /*0010*/  S2R R0, SR_TID.X ;  /* 0x0000000000007919 */ /* 0x000e620000002100 */
[----:B------:R-:W2:Y:S01]  /*0020*/  LDCU.64 UR22, c[0x0][0x358] ;  /* 0x00006b00ff1677ac */ /* 0x000ea20008000a00 */
[----:B-1----:R-:W-:-:S13]  /*0030*/  ISETP.GE.U32.AND P0, PT, R0, 0x20, PT ;  /* 0x000000200000780c */ /* 0x002fda0003f06070 */
[----:B------:R-:W-:Y:S02]  /*0040*/  VOTEU.ANY UP0, P0 ;  /* 0x0000000000ff7886 */ /* 0x000fe40000000100 */
[----:B0-2---:R-:W-:Y:S05]  /*0050*/  BRA.U UP0, `(.L_x_0) ;  /* 0x0000000100b87547 */ /* 0x005fea000b800000 */
[----:B------:R-:W0:Y:S01]  /*0060*/  S2UR UR6, SR_CgaCtaId ;  /* 0x00000000000679c3 */ /* 0x000e220000008800 */
[----:B------:R-:W-:Y:S01]  /*0070*/  NOP ;  /* 0x0000000000007918 */ /* 0x000fe20000000000 */
[----:B------:R-:W-:Y:S02]  /*0080*/  UMOV UR4, 0x40 ;  /* 0x0000004000047882 */ /* 0x000fe40000000000 */
[----:B0-----:R-:W-:-:S09]  /*0090*/  ULEA UR4, UR6, UR4, 0x18 ;  /* 0x0000000406047291 */ /* 0x001fd2000f8ec0ff */
[----:B------:R-:W0:Y:S01]  /*00a0*/  LDS.U8 R2, [UR4] ;  /* 0x00000004ff027984 */ /* 0x000e220008000000 */
[----:B------:R-:W-:Y:S02]  /*00b0*/  UMOV UR4, 0x400 ;  /* 0x0000040000047882 */ /* 0x000fe40000000000 */
[----:B------:R-:W-:Y:S01]  /*00c0*/  ULEA UR4, UR6, UR4, 0x18 ;  /* 0x0000000406047291 */ /* 0x000fe2000f8ec0ff */
[----:B0-----:R-:W-:-:S13]  /*00d0*/  ISETP.NE.AND P0, PT, R2, RZ, PT ;  /* 0x000000ff0200720c */ /* 0x001fda0003f05270 */
[----:B------:R-:W-:Y:S05]  /*00e0*/  @P0 BRA `(.L_x_1) ;  /* 0x00000000007c0947 */ /* 0x000fea0003800000 */
[----:B------:R-:W-:-:S13]  /*00f0*/  ELECT P0, URZ, PT ;  /* 0x0000000000ff782f */ /* 0x000fda0003800000 */
[----:B------:R-:W-:Y:S05]  /*0100*/  @!P0 BRA `(.L_x_2) ;  /* 0x0000000000848947 */ /* 0x000fea0003800000 */
[----:B------:R-:W-:Y:S01]  /*0110*/  UMOV UR5, 0x4 ;  /* 0x0000000400057882 */ /* 0x000fe20000000000 */
[----:B------:R-:W-:Y:S02]  /*0120*/  IMAD.MOV.U32 R5, RZ, RZ, 0x1 ;  /* 0x00000001ff057424 */ /* 0x000fe400078e00ff */
[----:B------:R-:W-:Y:S02]  /*0130*/  IMAD.MOV.U32 R3, RZ, RZ, 0xf ;  /* 0x0000000fff037424 */ /* 0x000fe400078e00ff */
[----:B------:R-:W-:Y:S04]  /*0140*/  DEPBAR.LE SB0, 0x36 ;  /* 0x00008d800000791a */ /* 0x000fe80000000000 */
[----:B------:R-:W0:Y:S02]  /*0150*/  UTCATOMSWS.FIND_AND_SET.ALIGN UP1, UR5, UR5 ;  /* 0x00000005000575e3 */ /* 0x000e240008020800 */
[----:B0-----:R-:W-:-:S04]  /*0160*/  PLOP3.LUT P0, PT, PT, PT, UP1, 0x80, 0x8 ;  /* 0x000000000008781c */ /* 0x001fc80003f0f018 */
[----:B------:R-:W-:-:S04]  /*0170*/  SEL R2, RZ, 0xffffffff, !P0 ;  /* 0xffffffffff027807 */ /* 0x000fc80004000000 */
[----:B------:R-:W-:Y:S01]  /*0180*/  ISETP.NE.AND P0, PT, R2, RZ, PT ;  /* 0x000000ff0200720c */ /* 0x000fe20003f05270 */
[----:B------:R-:W-:-:S12]  /*0190*/  IMAD.U32 R2, RZ, RZ, UR5 ;  /* 0x00000005ff027e24 */ /* 0x000fd8000f8e00ff */
[----:B------:R-:W-:Y:S05]  /*01a0*/  @P0 BRA `(.L_x_3) ;  /* 0x0000000000240947 */ /* 0x000fea0003800000 */
.L_x_4:
[----:B------:R-:W-:Y:S05]  /*01b0*/  NANOSLEEP 0x64 ;  /* 0x000000640000795d */ /* 0x000fea0003800000 */
[----:B------:R-:W-:-:S05]  /*01c0*/  UMOV UR5, 0x4 ;  /* 0x0000000400057882 */ /* 0x000fca0000000000 */
[----:B------:R-:W-:Y:S04]  /*01d0*/  DEPBAR.LE SB0, 0x36 ;  /* 0x00008d800000791a */ /* 0x000fe80000000000 */
[----:B------:R-:W0:Y:S02]  /*01e0*/  UTCATOMSWS.FIND_AND_SET.ALIGN UP1, UR5, UR5 ;  /* 0x00000005000575e3 */ /* 0x000e240008020800 */
[----:B0-----:R-:W-:-:S04]  /*01f0*/  PLOP3.LUT P0, PT, PT, PT, UP1, 0x80, 0x8 ;  /* 0x000000000008781c */ /* 0x001fc80003f0f018 */
[----:B------:R-:W-:-:S04]  /*0200*/  SEL R2, RZ, 0xffffffff, !P0 ;  /* 0xffffffffff027807 */ /* 0x000fc80004000000 */
[----:B------:R-:W-:Y:S01]  /*0210*/  ISETP.NE.AND P0, PT, R2, RZ, PT ;  /* 0x000000ff0200720c */ /* 0x000fe20003f05270 */
[----:B------:R-:W-:-:S12]  /*0220*/  IMAD.U32 R2, RZ, RZ, UR5 ;  /* 0x00000005ff027e24 */ /* 0x000fd8000f8e00ff */
[----:B------:R-:W-:Y:S05]  /*0230*/  @!P0 BRA `(.L_x_4) ;  /* 0xfffffffc00dc8947 */ /* 0x000fea000383ffff */
.L_x_3:
[C---:B------:R-:W-:Y:S01]  /*0240*/  VIADD R4, R2.reuse, 0x10 ;  /* 0x0000001002047836 */ /* 0x040fe20000000000 */
[----:B------:R-:W-:Y:S01]  /*0250*/  UMOV UR5, 0x50 ;  /* 0x0000005000057882 */ /* 0x000fe20000000000 */
[----:B------:R-:W-:Y:S01]  /*0260*/  SHF.L.U32 R3, R3, R2, RZ ;  /* 0x0000000203037219 */ /* 0x000fe200000006ff */
[----:B------:R-:W-:Y:S01]  /*0270*/  ULEA UR5, UR6, UR5, 0x18 ;  /* 0x0000000506057291 */ /* 0x000fe2000f8ec0ff */
[----:B------:R-:W-:Y:S01]  /*0280*/  IMAD.SHL.U32 R2, R2, 0x20, RZ ;  /* 0x0000002002027824 */ /* 0x000fe200078e00ff */
[----:B------:R-:W-:-:S04]  /*0290*/  SHF.L.U32 R4, R5, R4, RZ ;  /* 0x0000000405047219 */ /* 0x000fc800000006ff */
[----:B------:R-:W-:-:S05]  /*02a0*/  LOP3.LUT R3, R4, R3, RZ, 0xfc, !PT ;  /* 0x0000000304037212 */ /* 0x000fca00078efcff */
[----:B------:R0:W-:Y:S04]  /*02b0*/  ATOMS.OR RZ, [UR5], R3 ;  /* 0x00000003ffff798c */ /* 0x0001e8000b000005 */
[----:B------:R0:W-:Y:S01]  /*02c0*/  STS [UR4], R2 ;  /* 0x00000002ff007988 */ /* 0x0001e20008000804 */
[----:B------:R-:W-:Y:S05]  /*02d0*/  BRA `(.L_x_2) ;  /* 0x0000000000107947 */ /* 0x000fea0003800000 */
.L_x_1:
[----:B------:R-:W-:-:S05]  /*02e0*/  IMAD.MOV.U32 R2, RZ, RZ, -0x1 ;  /* 0xffffffffff027424 */ /* 0x000fca00078e00ff */
[----:B------:R0:W-:Y:S02]  /*02f0*/  STS [UR4], R2 ;  /* 0x00000002ff007988 */ /* 0x0001e40008000804 */
[----:B0-----:R-:W-:-:S07]  /*0300*/  MOV R2, 0x320 ;  /* 0x0000032000027802 */ /* 0x001fce0000000f00 */
[----:B------:R-:W-:Y:S05]  /*0310*/  CALL.REL.NOINC `($__internal_1_$__cuda_sm10x_tcgen05_guardrail_trap_phase_invalid_during_alloc) ;  /* 0x0000006000f47944 */ /* 0x000fea0003c00000 */
.L_x_2:
[----:B------:R-:W-:Y:S05]  /*0320*/  WARPSYNC.ALL ;  /* 0x0000000000007948 */ /* 0x000fea0003800000 */
[----:B------:R-:W-:Y:S01]  /*0330*/  NOP ;  /* 0x0000000000007918 */ /* 0x000fe20000000000 */
.L_x_0:
[----:B------:R-:W1:Y:S01]  /*0340*/  LDC.64 R4, c[0x0][0x398] ;  /* 0x0000e600ff047b82 */ /* 0x000e620000000a00 */
[----:B------:R-:W2:Y:S01]  /*0350*/  S2R R9, SR_CTAID.X ;  /* 0x0000000000097919 */ /* 0x000ea20000002500 */
[----:B------:R-:W-:Y:S01]  /*0360*/  SHF.R.U32.HI R69, RZ, 0x5, R0 ;  /* 0x00000005ff457819 */ /* 0x000fe20000011600 */
[----:B------:R-:W-:Y:S01]  /*0370*/  UMOV UR9, 0x400 ;  /* 0x0000040000097882 */ /* 0x000fe20000000000 */
[----:B------:R-:W3:Y:S04]  /*0380*/  LDCU.128 UR12, c[0x0][0x380] ;  /* 0x00007000ff0c77ac */ /* 0x000ee80008000c00 */
[----:B------:R-:W4:Y:S08]  /*0390*/  S2UR UR4, SR_CgaCtaId ;  /* 0x00000000000479c3 */ /* 0x000f300000008800 */
[----:B------:R-:W5:Y:S01]  /*03a0*/  LDC.64 R128, c[0x0][0x3a0] ;  /* 0x0000e800ff807b82 */ /* 0x000f620000000a00 */
[----:B01----:R-:W-:Y:S01]  /*03b0*/  VIADD R2, R5, 0x1f ;  /* 0x0000001f05027836 */ /* 0x003fe20000000000 */
[----:B------:R-:W-:-:S06]  /*03c0*/  IABS R18, R5 ;  /* 0x0000000500127213 */ /* 0x000fcc0000000000 */
[----:B------:R-:W0:Y:S01]  /*03d0*/  LDC.64 R102, c[0x0][0x3a8] ;  /* 0x0000ea00ff667b82 */ /* 0x000e220000000a00 */
[----:B------:R-:W-:Y:S02]  /*03e0*/  IABS R15, R4 ;  /* 0x00000004000f7213 */ /* 0x000fe40000000000 */
[----:B------:R-:W-:Y:S01]  /*03f0*/  SHF.R.S32.HI R3, RZ, 0x1f, R2 ;  /* 0x0000001fff037819 */ /* 0x000fe20000011402 */
[----:B----4-:R-:W-:-:S03]  /*0400*/  ULEA UR9, UR4, UR9, 0x18 ;  /* 0x0000000904097291 */ /* 0x010fc6000f8ec0ff */
[----:B------:R-:W-:Y:S01]  /*0410*/  LEA.HI R3, R3, R2, RZ, 0x5 ;  /* 0x0000000203037211 */ /* 0x000fe200078f28ff */
[----:B------:R-:W-:Y:S01]  /*0420*/  BAR.SYNC.DEFER_BLOCKING 0x0 ;  /* 0x0000000000007b1d */ /* 0x000fe20000010000 */
[----:B--2---:R-:W-:Y:S02]  /*0430*/  IABS R10, R9 ;  /* 0x00000009000a7213 */ /* 0x004fe40000000000 */
[----:B------:R-:W-:Y:S01]  /*0440*/  SHF.R.S32.HI R3, RZ, 0x5, R3 ;  /* 0x00000005ff037819 */ /* 0x000fe20000011403 */
[----:B-----5:R-:W-:-:S04]  /*0450*/  VIADD R144, R128, 0xffffffe0 ;  /* 0xffffffe080907836 */ /* 0x020fc80000000000 */
[----:B------:R-:W-:-:S05]  /*0460*/  IMAD.SHL.U32 R6, R3, 0x8, RZ ;  /* 0x0000000803067824 */ /* 0x000fca00078e00ff */
[-C--:B------:R-:W-:Y:S02]  /*0470*/  IABS R11, R6.reuse ;  /* 0x00000006000b7213 */ /* 0x080fe40000000000 */
[----:B------:R-:W-:Y:S02]  /*0480*/  IABS R12, R6 ;  /* 0x00000006000c7213 */ /* 0x000fe40000000000 */
[----:B------:R-:W1:Y:S01]  /*0490*/  I2F.RP R7, R11 ;  /* 0x0000000b00077306 */ /* 0x000e620000209400 */
[----:B------:R-:W2:Y:S07]  /*04a0*/  LDS R24, [UR9] ;  /* 0x00000009ff187984 */ /* 0x000eae0008000800 */
[----:B-1----:R-:W1:Y:S02]  /*04b0*/  MUFU.RCP R7, R7 ;  /* 0x0000000700077308 */ /* 0x002e640000001000 */
[----:B-1----:R-:W-:-:S02]  /*04c0*/  VIADD R2, R7, 0xffffffe ;  /* 0x0ffffffe07027836 */ /* 0x002fc40000000000 */
[----:B------:R-:W-:-:S04]  /*04d0*/  IMAD.MOV R7, RZ, RZ, -R12 ;  /* 0x000000ffff077224 */ /* 0x000fc800078e0a0c */
[----:B------:R1:W4:Y:S02]  /*04e0*/  F2I.FTZ.U32.TRUNC.NTZ R3, R2 ;  /* 0x0000000200037305 */ /* 0x000324000021f000 */
[----:B-1----:R-:W-:Y:S01]  /*04f0*/  IMAD.MOV.U32 R2, RZ, RZ, RZ ;  /* 0x000000ffff027224 */ /* 0x002fe200078e00ff */
[----:B--2---:R-:W-:Y:S01]  /*0500*/  R2UR UR8, R24 ;  /* 0x00000000180872ca */ /* 0x004fe200000e0000 */
[----:B----4-:R-:W-:-:S04]  /*0510*/  IMAD.MOV R8, RZ, RZ, -R3 ;  /* 0x000000ffff087224 */ /* 0x010fc800078e0a03 */
[----:B------:R-:W-:Y:S02]  /*0520*/  IMAD R13, R8, R11, RZ ;  /* 0x0000000b080d7224 */ /* 0x000fe400078e02ff */
[----:B------:R-:W-:Y:S02]  /*0530*/  IMAD.MOV.U32 R8, RZ, RZ, R10 ;  /* 0x000000ffff087224 */ /* 0x000fe400078e000a */
[----:B------:R-:W-:-:S06]  /*0540*/  IMAD.HI.U32 R3, R3, R13, R2 ;  /* 0x0000000d03037227 */ /* 0x000fcc00078e0002 */
[----:B------:R-:W-:-:S04]  /*0550*/  IMAD.HI.U32 R3, R3, R8, RZ ;  /* 0x0000000803037227 */ /* 0x000fc800078e00ff */
[----:B------:R-:W-:Y:S01]  /*0560*/  IMAD R2, R3, R7, R8 ;  /* 0x0000000703027224 */ /* 0x000fe200078e0208 */
[----:B------:R-:W-:Y:S04]  /*0570*/  BAR.SYNC.DEFER_BLOCKING 0x0 ;  /* 0x0000000000007b1d */ /* 0x000fe80000010000 */
[----:B------:R-:W-:-:S13]  /*0580*/  ISETP.GT.U32.AND P1, PT, R11, R2, PT ;  /* 0x000000020b00720c */ /* 0x000fda0003f24070 */
[----:B------:R-:W-:Y:S02]  /*0590*/  @!P1 IMAD.IADD R2, R2, 0x1, -R11 ;  /* 0x0000000102029824 */ /* 0x000fe400078e0a0b */
[----:B------:R-:W-:Y:S01]  /*05a0*/  @!P1 VIADD R3, R3, 0x1 ;  /* 0x0000000103039836 */ /* 0x000fe20000000000 */
[----:B------:R-:W-:Y:S02]  /*05b0*/  ISETP.NE.AND P1, PT, R6, RZ, PT ;  /* 0x000000ff0600720c */ /* 0x000fe40003f25270 */
[----:B------:R-:W-:Y:S02]  /*05c0*/  ISETP.GE.U32.AND P0, PT, R2, R11, PT ;  /* 0x0000000b0200720c */ /* 0x000fe40003f06070 */
[----:B------:R-:W-:-:S04]  /*05d0*/  LOP3.LUT R2, R9, R6, RZ, 0x3c, !PT ;  /* 0x0000000609027212 */ /* 0x000fc800078e3cff */
[----:B------:R-:W-:Y:S01]  /*05e0*/  ISETP.GE.AND P2, PT, R2, RZ, PT ;  /* 0x000000ff0200720c */ /* 0x000fe20003f46270 */
[----:B------:R-:W-:-:S06]  /*05f0*/  VIADD R2, R4, 0x1ff ;  /* 0x000001ff04027836 */ /* 0x000fcc0000000000 */
[----:B------:R-:W-:-:S04]  /*0600*/  @P0 VIADD R3, R3, 0x1 ;  /* 0x0000000103030836 */ /* 0x000fc80000000000 */
[----:B------:R-:W-:Y:S01]  /*0610*/  IMAD.MOV.U32 R7, RZ, RZ, R3 ;  /* 0x000000ffff077224 */ /* 0x000fe200078e0003 */
[----:B------:R-:W-:-:S03]  /*0620*/  SHF.R.S32.HI R3, RZ, 0x1f, R2 ;  /* 0x0000001fff037819 */ /* 0x000fc60000011402 */
[----:B------:R-:W-:Y:S01]  /*0630*/  @!P2 IMAD.MOV R7, RZ, RZ, -R7 ;  /* 0x000000ffff07a224 */ /* 0x000fe200078e0a07 */
[----:B------:R-:W-:Y:S02]  /*0640*/  @!P1 LOP3.LUT R7, RZ, R6, RZ, 0x33, !PT ;  /* 0x00000006ff079212 */ /* 0x000fe400078e33ff */
[----:B------:R-:W-:-:S03]  /*0650*/  LEA.HI R3, R3, R2, RZ, 0x9 ;  /* 0x0000000203037211 */ /* 0x000fc600078f48ff */
[----:B------:R-:W-:Y:S02]  /*0660*/  IMAD.SHL.U32 R68, R7, 0x8, RZ ;  /* 0x0000000807447824 */ /* 0x000fe400078e00ff */
[----:B------:R-:W-:-:S03]  /*0670*/  IMAD.MOV R7, RZ, RZ, -R7 ;  /* 0x000000ffff077224 */ /* 0x000fc600078e0a07 */
[----:B------:R-:W-:Y:S01]  /*0680*/  LEA.HI.SX32 R3, R3, -R68, 0x17 ;  /* 0x8000004403037211 */ /* 0x000fe200078fbaff */
[----:B------:R-:W-:-:S03]  /*0690*/  IMAD R13, R6, R7, R9 ;  /* 0x00000007060d7224 */ /* 0x000fc600078e0209 */
[----:B------:R-:W-:Y:S02]  /*06a0*/  VIMNMX R12, PT, PT, R3, 0x8, PT ;  /* 0x00000008030c7848 */ /* 0x000fe40003fe0100 */
[----:B------:R-:W-:Y:S02]  /*06b0*/  IABS R6, R13 ;  /* 0x0000000d00067213 */ /* 0x000fe40000000000 */
[-C--:B------:R-:W-:Y:S02]  /*06c0*/  IABS R11, R12.reuse ;  /* 0x0000000c000b7213 */ /* 0x080fe40000000000 */
[----:B------:R-:W-:Y:S02]  /*06d0*/  IABS R9, R12 ;  /* 0x0000000c00097213 */ /* 0x000fe40000000000 */
[----:B------:R-:W1:Y:S08]  /*06e0*/  I2F.RP R8, R11 ;  /* 0x0000000b00087306 */ /* 0x000e700000209400 */
[----:B-1----:R-:W1:Y:S02]  /*06f0*/  MUFU.RCP R8, R8 ;  /* 0x0000000800087308 */ /* 0x002e640000001000 */
[----:B-1----:R-:W-:-:S06]  /*0700*/  VIADD R2, R8, 0xffffffe ;  /* 0x0ffffffe08027836 */ /* 0x002fcc0000000000 */
[----:B------:R1:W2:Y:S02]  /*0710*/  F2I.FTZ.U32.TRUNC.NTZ R3, R2 ;  /* 0x0000000200037305 */ /* 0x0002a4000021f000 */
[----:B-1----:R-:W-:Y:S02]  /*0720*/  IMAD.MOV.U32 R2, RZ, RZ, RZ ;  /* 0x000000ffff027224 */ /* 0x002fe400078e00ff */
[----:B--2---:R-:W-:-:S04]  /*0730*/  IMAD.MOV R10, RZ, RZ, -R3 ;  /* 0x000000ffff0a7224 */ /* 0x004fc800078e0a03 */
[----:B------:R-:W-:-:S04]  /*0740*/  IMAD R7, R10, R11, RZ ;  /* 0x0000000b0a077224 */ /* 0x000fc800078e02ff */
[----:B------:R-:W-:Y:S02]  /*0750*/  IMAD.HI.U32 R3, R3, R7, R2 ;  /* 0x0000000703037227 */ /* 0x000fe400078e0002 */
[----:B------:R-:W1:Y:S02]  /*0760*/  I2F.RP R7, R18 ;  /* 0x0000001200077306 */ /* 0x000e640000209400 */
[----:B------:R-:W-:Y:S02]  /*0770*/  IMAD.MOV.U32 R2, RZ, RZ, R6 ;  /* 0x000000ffff027224 */ /* 0x000fe400078e0006 */
[----:B------:R-:W-:Y:S02]  /*0780*/  IMAD.MOV R6, RZ, RZ, -R9 ;  /* 0x000000ffff067224 */ /* 0x000fe400078e0a09 */
[----:B------:R-:W-:-:S04]  /*0790*/  IMAD.HI.U32 R3, R3, R2, RZ ;  /* 0x0000000203037227 */ /* 0x000fc800078e00ff */
[----:B------:R-:W-:Y:S02]  /*07a0*/  IMAD R2, R3, R6, R2 ;  /* 0x0000000603027224 */ /* 0x000fe400078e0202 */
[----:B------:R-:W2:Y:S03]  /*07b0*/  I2F.RP R6, R15 ;  /* 0x0000000f00067306 */ /* 0x000ea60000209400 */
[----:B------:R-:W-:-:S05]  /*07c0*/  ISETP.GT.U32.AND P1, PT, R11, R2, PT ;  /* 0x000000020b00720c */ /* 0x000fca0003f24070 */
[----:B-1----:R-:W1:Y:S08]  /*07d0*/  MUFU.RCP R7, R7 ;  /* 0x0000000700077308 */ /* 0x002e700000001000 */
[----:B------:R-:W-:Y:S01]  /*07e0*/  @!P1 IMAD.IADD R2, R2, 0x1, -R11 ;  /* 0x0000000102029824 */ /* 0x000fe200078e0a0b */
[----:B--2---:R-:W2:Y:S01]  /*07f0*/  MUFU.RCP R6, R6 ;  /* 0x0000000600067308 */ /* 0x004ea20000001000 */
[----:B------:R-:W-:Y:S01]  /*0800*/  @!P1 VIADD R3, R3, 0x1 ;  /* 0x0000000103039836 */ /* 0x000fe20000000000 */
[----:B------:R-:W-:-:S02]  /*0810*/  ISETP.NE.AND P1, PT, R12, RZ, PT ;  /* 0x000000ff0c00720c */ /* 0x000fc40003f25270 */
[----:B------:R-:W-:Y:S02]  /*0820*/  ISETP.GE.U32.AND P0, PT, R2, R11, PT ;  /* 0x0000000b0200720c */ /* 0x000fe40003f06070 */
[----:B------:R-:W-:Y:S01]  /*0830*/  LOP3.LUT R2, R13, R12, RZ, 0x3c, !PT ;  /* 0x0000000c0d027212 */ /* 0x000fe200078e3cff */
[----:B-1----:R-:W-:-:S03]  /*0840*/  VIADD R8, R7, 0xffffffe ;  /* 0x0ffffffe07087836 */ /* 0x002fc60000000000 */
[----:B------:R-:W-:Y:S01]  /*0850*/  ISETP.GE.AND P2, PT, R2, RZ, PT ;  /* 0x000000ff0200720c */ /* 0x000fe20003f46270 */
[----:B------:R1:W4:Y:S06]  /*0860*/  F2I.FTZ.U32.TRUNC.NTZ R9, R8 ;  /* 0x0000000800097305 */ /* 0x00032c000021f000 */
[----:B------:R-:W-:Y:S02]  /*0870*/  @P0 VIADD R3, R3, 0x1 ;  /* 0x0000000103030836 */ /* 0x000fe40000000000 */
[----:B--2---:R-:W-:Y:S02]  /*0880*/  VIADD R7, R6, 0xffffffe ;  /* 0x0ffffffe06077836 */ /* 0x004fe40000000000 */
[----:B------:R-:W-:Y:S01]  /*0890*/  IMAD.MOV.U32 R14, RZ, RZ, R3 ;  /* 0x000000ffff0e7224 */ /* 0x000fe200078e0003 */
[----:B------:R-:W-:Y:S01]  /*08a0*/  SHF.R.U32.HI R3, RZ, 0x5, R0 ;  /* 0x00000005ff037819 */ /* 0x000fe20000011600 */
[----:B-1----:R-:W-:-:S02]  /*08b0*/  IMAD.MOV.U32 R8, RZ, RZ, RZ ;  /* 0x000000ffff087224 */ /* 0x002fc400078e00ff */
[----:B------:R-:W-:Y:S01]  /*08c0*/  @!P2 IMAD.MOV R14, RZ, RZ, -R14 ;  /* 0x000000ffff0ea224 */ /* 0x000fe200078e0a0e */
[----:B------:R-:W-:Y:S01]  /*08d0*/  @!P1 LOP3.LUT R14, RZ, R12, RZ, 0x33, !PT ;  /* 0x0000000cff0e9212 */ /* 0x000fe200078e33ff */
[----:B------:R-:W1:Y:S01]  /*08e0*/  F2I.FTZ.U32.TRUNC.NTZ R7, R7 ;  /* 0x0000000700077305 */ /* 0x000e62000021f000 */
[----:B------:R-:W-:Y:S01]  /*08f0*/  SGXT.U32 R3, R3, 0x3 ;  /* 0x000000030303781a */ /* 0x000fe20000000000 */
[----:B----4-:R-:W-:Y:S02]  /*0900*/  IMAD.MOV R11, RZ, RZ, -R9 ;  /* 0x000000ffff0b7224 */ /* 0x010fe400078e0a09 */
[----:B------:R-:W-:-:S05]  /*0910*/  IMAD.SHL.U32 R2, R14, 0x20, RZ ;  /* 0x000000200e027824 */ /* 0x000fca00078e00ff */
[C---:B------:R-:W-:Y:S01]  /*0920*/  LOP3.LUT R10, R2.reuse, R3, RZ, 0xfc, !PT ;  /* 0x00000003020a7212 */ /* 0x040fe200078efcff */
[----:B------:R-:W-:Y:S01]  /*0930*/  IMAD R3, R11, R18, RZ ;  /* 0x000000120b037224 */ /* 0x000fe200078e02ff */
[----:B------:R-:W-:Y:S02]  /*0940*/  IADD3 R23, PT, PT, R2, 0x18, R69 ;  /* 0x0000001802177810 */ /* 0x000fe40007ffe045 */
[----:B------:R-:W-:Y:S01]  /*0950*/  IABS R11, R10 ;  /* 0x0000000a000b7213 */ /* 0x000fe20000000000 */
[----:B------:R-:W-:Y:S01]  /*0960*/  IMAD.HI.U32 R8, R9, R3, R8 ;  /* 0x0000000309087227 */ /* 0x000fe200078e0008 */
[C---:B------:R-:W-:Y:S02]  /*0970*/  LOP3.LUT R21, R10.reuse, 0x8, RZ, 0xfc, !PT ;  /* 0x000000080a157812 */ /* 0x040fe400078efcff */
[----:B------:R-:W-:Y:S01]  /*0980*/  LOP3.LUT R22, R10, 0x10, RZ, 0xfc, !PT ;  /* 0x000000100a167812 */ /* 0x000fe200078efcff */
[----:B------:R-:W-:Y:S01]  /*0990*/  IMAD.MOV R3, RZ, RZ, -R14 ;  /* 0x000000ffff037224 */ /* 0x000fe200078e0a0e */
[----:B------:R-:W-:Y:S01]  /*09a0*/  IABS R19, R23 ;  /* 0x0000001700137213 */ /* 0x000fe20000000000 */
[----:B-1----:R-:W-:Y:S01]  /*09b0*/  IMAD.MOV R6, RZ, RZ, -R7 ;  /* 0x000000ffff067224 */ /* 0x002fe200078e0a07 */
[----:B------:R-:W-:Y:S01]  /*09c0*/  IABS R17, R22 ;  /* 0x0000001600117213 */ /* 0x000fe20000000000 */
[----:B------:R-:W-:Y:S01]  /*09d0*/  IMAD R3, R12, R3, R13 ;  /* 0x000000030c037224 */ /* 0x000fe200078e020d */
[----:B------:R-:W-:Y:S01]  /*09e0*/  IABS R13, R21 ;  /* 0x00000015000d7213 */ /* 0x000fe20000000000 */
[----:B------:R-:W-:-:S02]  /*09f0*/  IMAD.MOV.U32 R14, RZ, RZ, R6 ;  /* 0x000000ffff0e7224 */ /* 0x000fc400078e0006 */
[----:B------:R-:W-:Y:S01]  /*0a00*/  IMAD.IADD R68, R68, 0x1, R3 ;  /* 0x0000000144447824 */ /* 0x000fe200078e0203 */
[----:B------:R-:W-:Y:S01]  /*0a10*/  LOP3.LUT R3, R0, 0xff, RZ, 0xc0, !PT ;  /* 0x000000ff00037812 */ /* 0x000fe200078ec0ff */
[----:B------:R-:W-:-:S04]  /*0a20*/  IMAD.HI.U32 R6, R8, R11, RZ ;  /* 0x0000000b08067227 */ /* 0x000fc800078e00ff */
[----:B------:R-:W-:Y:S02]  /*0a30*/  IMAD R68, R68, 0x200, R3 ;  /* 0x0000020044447824 */ /* 0x000fe400078e0203 */
[----:B------:R-:W-:Y:S02]  /*0a40*/  IMAD.MOV R12, RZ, RZ, -R6 ;  /* 0x000000ffff0c7224 */ /* 0x000fe400078e0a06 */
[----:B------:R-:W-:Y:S01]  /*0a50*/  IMAD R9, R14, R15, RZ ;  /* 0x0000000f0e097224 */ /* 0x000fe200078e02ff */
[----:B------:R-:W-:Y:S01]  /*0a60*/  IABS R14, R68 ;  /* 0x00000044000e7213 */ /* 0x000fe20000000000 */
[----:B------:R-:W-:Y:S02]  /*0a70*/  IMAD.MOV.U32 R6, RZ, RZ, RZ ;  /* 0x000000ffff067224 */ /* 0x000fe400078e00ff */
[----:B------:R-:W-:Y:S02]  /*0a80*/  VIADD R182, R68, 0x100 ;  /* 0x0000010044b67836 */ /* 0x000fe40000000000 */
[----:B------:R-:W-:-:S03]  /*0a90*/  IMAD.HI.U32 R6, R7, R9, R6 ;  /* 0x0000000907067227 */ /* 0x000fc600078e0006 */
[----:B------:R-:W-:Y:S01]  /*0aa0*/  IABS R16, R182 ;  /* 0x000000b600107213 */ /* 0x000fe20000000000 */
[----:B------:R-:W-:Y:S02]  /*0ab0*/  IMAD R9, R18, R12, R11 ;  /* 0x0000000c12097224 */ /* 0x000fe400078e020b */
[----:B------:R-:W-:-:S03]  /*0ac0*/  IMAD.HI.U32 R7, R8, R13, RZ ;  /* 0x0000000d08077227 */ /* 0x000fc600078e00ff */
[----:B------:R-:W-:Y:S01]  /*0ad0*/  ISETP.GT.U32.AND P0, PT, R18, R9, PT ;  /* 0x000000091200720c */ /* 0x000fe20003f04070 */
[----:B------:R-:W-:-:S04]  /*0ae0*/  IMAD.HI.U32 R11, R8, R19, RZ ;  /* 0x00000013080b7227 */ /* 0x000fc800078e00ff */
[----:B------:R-:W-:-:S04]  /*0af0*/  IMAD.HI.U32 R8, R8, R17, RZ ;  /* 0x0000001108087227 */ /* 0x000fc800078e00ff */
[----:B------:R-:W-:Y:S02]  /*0b00*/  IMAD.MOV R12, RZ, RZ, -R7 ;  /* 0x000000ffff0c7224 */ /* 0x000fe400078e0a07 */
[----:B------:R-:W-:-:S04]  /*0b10*/  IMAD.HI.U32 R7, R6, R14, RZ ;  /* 0x0000000e06077227 */ /* 0x000fc800078e00ff */
[----:B------:R-:W-:Y:S02]  /*0b20*/  IMAD.MOV R8, RZ, RZ, -R8 ;  /* 0x000000ffff087224 */ /* 0x000fe400078e0a08 */
[----:B------:R-:W-:-:S04]  /*0b30*/  IMAD.HI.U32 R6, R6, R16, RZ ;  /* 0x0000001006067227 */ /* 0x000fc800078e00ff */
[----:B------:R-:W-:Y:S02]  /*0b40*/  IMAD.MOV R20, RZ, RZ, -R11 ;  /* 0x000000ffff147224 */ /* 0x000fe400078e0a0b */
[C---:B------:R-:W-:Y:S02]  /*0b50*/  IMAD R11, R18.reuse, R12, R13 ;  /* 0x0000000c120b7224 */ /* 0x040fe400078e020d */
[----:B------:R-:W-:Y:S02]  /*0b60*/  IMAD.MOV R7, RZ, RZ, -R7 ;  /* 0x000000ffff077224 */ /* 0x000fe400078e0a07 */
[C---:B------:R-:W-:Y:S01]  /*0b70*/  IMAD R12, R18.reuse, R8, R17 ;  /* 0x00000008120c7224 */ /* 0x040fe200078e0211 */
[C---:B------:R-:W-:Y:S01]  /*0b80*/  ISETP.GT.U32.AND P3, PT, R18.reuse, R11, PT ;  /* 0x0000000b1200720c */ /* 0x040fe20003f64070 */
[----:B------:R-:W-:Y:S02]  /*0b90*/  IMAD.MOV R8, RZ, RZ, -R6 ;  /* 0x000000ffff087224 */ /* 0x000fe400078e0a06 */
[----:B------:R-:W-:Y:S01]  /*0ba0*/  IMAD R6, R15, R7, R14 ;  /* 0x000000070f067224 */ /* 0x000fe200078e020e */
[C---:B------:R-:W-:Y:S01]  /*0bb0*/  ISETP.GT.U32.AND P4, PT, R18.reuse, R12, PT ;  /* 0x0000000c1200720c */ /* 0x040fe20003f84070 */
[----:B------:R-:W-:-:S02]  /*0bc0*/  IMAD R13, R18, R20, R19 ;  /* 0x00000014120d7224 */ /* 0x000fc400078e0213 */
[C---:B------:R-:W-:Y:S01]  /*0bd0*/  IMAD R7, R15.reuse, R8, R16 ;  /* 0x000000080f077224 */ /* 0x040fe200078e0210 */
[----:B------:R-:W-:Y:S01]  /*0be0*/  ISETP.GT.U32.AND P1, PT, R15, R6, PT ;  /* 0x000000060f00720c */ /* 0x000fe20003f24070 */
[--C-:B------:R-:W-:Y:S01]  /*0bf0*/  @!P0 IMAD.IADD R9, R9, 0x1, -R18.reuse ;  /* 0x0000000109098824 */ /* 0x100fe200078e0a12 */
[----:B------:R-:W-:Y:S01]  /*0c00*/  ISETP.GT.U32.AND P6, PT, R18, R13, PT ;  /* 0x0000000d1200720c */ /* 0x000fe20003fc4070 */
[----:B------:R-:W-:Y:S01]  /*0c10*/  IMAD.SHL.U32 R8, R69, 0x200000, RZ ;  /* 0x0020000045087824 */ /* 0x000fe200078e00ff */
[----:B------:R-:W-:Y:S01]  /*0c20*/  ISETP.GT.U32.AND P2, PT, R15, R7, PT ;  /* 0x000000070f00720c */ /* 0x000fe20003f44070 */
[--C-:B------:R-:W-:Y:S02]  /*0c30*/  @!P3 IMAD.IADD R11, R11, 0x1, -R18.reuse ;  /* 0x000000010b0bb824 */ /* 0x100fe400078e0a12 */
[----:B------:R-:W-:Y:S01]  /*0c40*/  IMAD.SHL.U32 R14, R69, 0x10, RZ ;  /* 0x00000010450e7824 */ /* 0x000fe200078e00ff */
[----:B------:R-:W-:Y:S01]  /*0c50*/  LOP3.LUT R8, R8, 0x600000, RZ, 0xc0, !PT ;  /* 0x0060000008087812 */ /* 0x000fe200078ec0ff */
[----:B------:R-:W-:Y:S01]  /*0c60*/  @!P4 IMAD.IADD R12, R12, 0x1, -R18 ;  /* 0x000000010c0cc824 */ /* 0x000fe200078e0a12 */
[----:B------:R-:W-:-:S02]  /*0c70*/  ISETP.GT.U32.AND P5, PT, R18, R11, PT ;  /* 0x0000000b1200720c */ /* 0x000fc40003fa4070 */
[----:B------:R-:W-:Y:S01]  /*0c80*/  ISETP.GE.AND P4, PT, R10, RZ, PT ;  /* 0x000000ff0a00720c */ /* 0x000fe20003f86270 */
[--C-:B------:R-:W-:Y:S01]  /*0c90*/  @!P1 IMAD.IADD R6, R6, 0x1, -R15.reuse ;  /* 0x0000000106069824 */ /* 0x100fe200078e0a0f */
[C---:B------:R-:W-:Y:S01]  /*0ca0*/  ISETP.GT.U32.AND P0, PT, R18.reuse, R12, PT ;  /* 0x0000000c1200720c */ /* 0x040fe20003f04070 */
[--C-:B------:R-:W-:Y:S01]  /*0cb0*/  @!P6 IMAD.IADD R13, R13, 0x1, -R18.reuse ;  /* 0x000000010d0de824 */ /* 0x100fe200078e0a12 */
[C---:B------:R-:W-:Y:S01]  /*0cc0*/  ISETP.GT.U32.AND P6, PT, R18.reuse, R9, PT ;  /* 0x000000091200720c */ /* 0x040fe20003fc4070 */
[----:B------:R-:W-:Y:S01]  /*0cd0*/  @!P2 IMAD.IADD R7, R7, 0x1, -R15 ;  /* 0x000000010707a824 */ /* 0x000fe200078e0a0f */
[C---:B------:R-:W-:Y:S02]  /*0ce0*/  ISETP.GT.U32.AND P2, PT, R15.reuse, R6, PT ;  /* 0x000000060f00720c */ /* 0x040fe40003f44070 */
[----:B------:R-:W-:Y:S02]  /*0cf0*/  ISETP.GT.U32.AND P1, PT, R18, R13, PT ;  /* 0x0000000d1200720c */ /* 0x000fe40003f24070 */
[----:B------:R-:W-:Y:S01]  /*0d00*/  ISETP.GT.U32.AND P3, PT, R15, R7, PT ;  /* 0x000000070f00720c */ /* 0x000fe20003f64070 */
[----:B------:R-:W-:Y:S01]  /*0d10*/  @!P5 IMAD.IADD R11, R11, 0x1, -R18 ;  /* 0x000000010b0bd824 */ /* 0x000fe200078e0a12 */
[----:B------:R-:W-:-:S02]  /*0d20*/  ISETP.GE.AND P5, PT, R23, RZ, PT ;  /* 0x000000ff1700720c */ /* 0x000fc40003fa6270 */
[----:B------:R-:W-:Y:S01]  /*0d30*/  R2UR UR6, R8 ;  /* 0x00000000080672ca */ /* 0x000fe200000e0000 */
[--C-:B------:R-:W-:Y:S01]  /*0d40*/  @!P0 IMAD.IADD R12, R12, 0x1, -R18.reuse ;  /* 0x000000010c0c8824 */ /* 0x100fe200078e0a12 */
[----:B------:R-:W-:Y:S01]  /*0d50*/  ISETP.GE.AND P0, PT, R22, RZ, PT ;  /* 0x000000ff1600720c */ /* 0x000fe20003f06270 */
[--C-:B------:R-:W-:Y:S01]  /*0d60*/  @!P6 IMAD.IADD R9, R9, 0x1, -R18.reuse ;  /* 0x000000010909e824 */ /* 0x100fe200078e0a12 */
[----:B------:R-:W-:Y:S01]  /*0d70*/  ISETP.GE.AND P6, PT, R21, RZ, PT ;  /* 0x000000ff1500720c */ /* 0x000fe20003fc6270 */
[--C-:B------:R-:W-:Y:S01]  /*0d80*/  @!P2 IMAD.IADD R6, R6, 0x1, -R15.reuse ;  /* 0x000000010606a824 */ /* 0x100fe200078e0a0f */
[----:B------:R-:W-:Y:S01]  /*0d90*/  ISETP.NE.AND P2, PT, R5, RZ, PT ;  /* 0x000000ff0500720c */ /* 0x000fe20003f45270 */
[----:B------:R-:W-:Y:S01]  /*0da0*/  @!P1 IMAD.IADD R13, R13, 0x1, -R18 ;  /* 0x000000010d0d9824 */ /* 0x000fe200078e0a12 */
[----:B------:R-:W-:Y:S01]  /*0db0*/  ISETP.GE.AND P1, PT, R68, RZ, PT ;  /* 0x000000ff4400720c */ /* 0x000fe20003f26270 */
[----:B------:R-:W-:Y:S01]  /*0dc0*/  @!P3 IMAD.IADD R7, R7, 0x1, -R15 ;  /* 0x000000010707b824 */ /* 0x000fe200078e0a0f */
[----:B------:R-:W-:Y:S01]  /*0dd0*/  ISETP.GE.AND P3, PT, R182, RZ, PT ;  /* 0x000000ffb600720c */ /* 0x000fe20003f66270 */
[----:B------:R-:W-:Y:S01]  /*0de0*/  @!P4 IMAD.MOV R9, RZ, RZ, -R9 ;  /* 0x000000ffff09c224 */ /* 0x000fe200078e0a09 */
[----:B------:R-:W-:Y:S01]  /*0df0*/  LOP3.LUT R8, RZ, R5, RZ, 0x33, !PT ;  /* 0x00000005ff087212 */ /* 0x000fe200078e33ff */
[----:B------:R-:W-:Y:S01]  /*0e00*/  @!P5 IMAD.MOV R13, RZ, RZ, -R13 ;  /* 0x000000ffff0dd224 */ /* 0x000fe200078e0a0d */
[----:B------:R-:W-:Y:S01]  /*0e10*/  LOP3.LUT R5, RZ, R4, RZ, 0x33, !PT ;  /* 0x00000004ff057212 */ /* 0x000fe200078e33ff */
[----:B------:R-:W-:Y:S01]  /*0e20*/  @!P0 IMAD.MOV R12, RZ, RZ, -R12 ;  /* 0x000000ffff0c8224 */ /* 0x000fe200078e0a0c */
[----:B------:R-:W-:Y:S01]  /*0e30*/  ISETP.NE.AND P0, PT, R4, RZ, PT ;  /* 0x000000ff0400720c */ /* 0x000fe20003f05270 */
[----:B------:R-:W-:Y:S01]  /*0e40*/  VIADD R4, R128, 0xffffffff ;  /* 0xffffffff80047836 */ /* 0x000fe20000000000 */
[C---:B------:R-:W-:Y:S01]  /*0e50*/  SEL R120, R8.reuse, R9, !P2 ;  /* 0x0000000908787207 */ /* 0x040fe20005000000 */
[----:B------:R-:W-:Y:S01]  /*0e60*/  @!P6 IMAD.MOV R11, RZ, RZ, -R11 ;  /* 0x000000ffff0be224 */ /* 0x000fe200078e0a0b */
[----:B------:R-:W-:Y:S01]  /*0e70*/  SEL R121, R8, R13, !P2 ;  /* 0x0000000d08797207 */ /* 0x000fe20005000000 */
[----:B------:R-:W-:Y:S01]  /*0e80*/  @!P1 IMAD.MOV R6, RZ, RZ, -R6 ;  /* 0x000000ffff069224 */ /* 0x000fe200078e0a06 */
[----:B------:R-:W-:Y:S01]  /*0e90*/  ISETP.GE.U32.AND P4, PT, R4, 0x7fffffe0, PT ;  /* 0x7fffffe00400780c */ /* 0x000fe20003f86070 */
[----:B------:R-:W-:Y:S01]  /*0ea0*/  @!P3 IMAD.MOV R7, RZ, RZ, -R7 ;  /* 0x000000ffff07b224 */ /* 0x000fe200078e0a07 */
[----:B------:R-:W-:Y:S01]  /*0eb0*/  SEL R122, R8, R11, !P2 ;  /* 0x0000000b087a7207 */ /* 0x000fe20005000000 */
[C---:B------:R-:W-:Y:S01]  /*0ec0*/  VIADD R4, R128.reuse, 0xffffffed ;  /* 0xffffffed80047836 */ /* 0x040fe20000000000 */
[C---:B------:R-:W-:Y:S01]  /*0ed0*/  SEL R18, R5.reuse, R6, !P0 ;  /* 0x0000000605127207 */ /* 0x040fe20004000000 */
[C---:B------:R-:W-:Y:S01]  /*0ee0*/  VIADD R6, R128.reuse, 0xffffffef ;  /* 0xffffffef80067836 */ /* 0x040fe20000000000 */
[----:B------:R-:W-:Y:S01]  /*0ef0*/  SEL R20, R5, R7, !P0 ;  /* 0x0000000705147207 */ /* 0x000fe20004000000 */
[----:B------:R-:W-:Y:S01]  /*0f00*/  VIADD R5, R128, 0xffffffec ;  /* 0xffffffec80057836 */ /* 0x000fe20000000000 */
[----:B------:R-:W-:Y:S01]  /*0f10*/  SEL R123, R8, R12, !P2 ;  /* 0x0000000c087b7207 */ /* 0x000fe20005000000 */
[----:B------:R-:W-:Y:S01]  /*0f20*/  VIADD R8, R128, 0xfffffff7 ;  /* 0xfffffff780087836 */ /* 0x000fe20000000000 */
[----:B------:R-:W-:Y:S01]  /*0f30*/  ISETP.GE.U32.AND P1, PT, R4, 0x7fffffce, PT ;  /* 0x7fffffce0400780c */ /* 0x000fe20003f26070 */
[C---:B------:R-:W-:Y:S01]  /*0f40*/  VIADD R7, R128.reuse, 0xffffffee ;  /* 0xffffffee80077836 */ /* 0x040fe20000000000 */
[----:B------:R-:W-:Y:S01]  /*0f50*/  ISETP.GE.U32.AND P6, PT, R5, 0x7fffffcd, PT ;  /* 0x7fffffcd0500780c */ /* 0x000fe20003fc6070 */
[----:B------:R-:W-:Y:S01]  /*0f60*/  VIADD R5, R128, 0xffffffe8 ;  /* 0xffffffe880057836 */ /* 0x000fe20000000000 */
[----:B------:R-:W-:Y:S01]  /*0f70*/  ISETP.GE.U32.AND P0, PT, R8, 0x7fffffd8, PT ;  /* 0x7fffffd80800780c */ /* 0x000fe20003f06070 */
[C---:B------:R-:W-:Y:S01]  /*0f80*/  VIADD R4, R128.reuse, 0xffffffe9 ;  /* 0xffffffe980047836 */ /* 0x040fe20000000000 */
[----:B------:R-:W-:Y:S01]  /*0f90*/  ISETP.GE.U32.AND P3, PT, R7, 0x7fffffcf, PT ;  /* 0x7fffffcf0700780c */ /* 0x000fe20003f66070 */
[C---:B------:R-:W-:Y:S01]  /*0fa0*/  VIADD R8, R128.reuse, 0xffffffea ;  /* 0xffffffea80087836 */ /* 0x040fe20000000000 */
[----:B------:R-:W-:Y:S01]  /*0fb0*/  ISETP.GE.U32.AND P5, PT, R5, 0x7fffffc9, PT ;  /* 0x7fffffc90500780c */ /* 0x000fe20003fa6070 */
[----:B------:R-:W-:Y:S01]  /*0fc0*/  VIADD R5, R128, 0xffffffeb ;  /* 0xffffffeb80057836 */ /* 0x000fe20000000000 */
[----:B------:R-:W-:Y:S01]  /*0fd0*/  ISETP.GE.U32.AND P2, PT, R6, 0x7fffffd0, PT ;  /* 0x7fffffd00600780c */ /* 0x000fe20003f46070 */
[C---:B------:R-:W-:Y:S01]  /*0fe0*/  VIADD R9, R128.reuse, 0xffffffe4 ;  /* 0xffffffe480097836 */ /* 0x040fe20000000000 */
[----:B------:R-:W-:Y:S01]  /*0ff0*/  SEL R6, RZ, 0x1, P6 ;  /* 0x00000001ff067807 */ /* 0x000fe20003000000 */
[----:B------:R-:W-:Y:S01]  /*1000*/  VIADD R12, R128, 0xffffffe6 ;  /* 0xffffffe6800c7836 */ /* 0x000fe20000000000 */
[----:B------:R-:W-:Y:S01]  /*1010*/  ISETP.GE.U32.AND P6, PT, R4, 0x7fffffca, PT ;  /* 0x7fffffca0400780c */ /* 0x000fe20003fc6070 */
[----:B------:R-:W-:Y:S01]  /*1020*/  VIADD R15, R128, 0xfffffff6 ;  /* 0xfffffff6800f7836 */ /* 0x000fe20000000000 */
[----:B------:R-:W-:-:S02]  /*1030*/  SEL R7, RZ, 0x1fffe, P1 ;  /* 0x0001fffeff077807 */ /* 0x000fc40000800000 */
[----:B------:R-:W-:Y:S02]  /*1040*/  SEL R4, RZ, 0x4, P3 ;  /* 0x00000004ff047807 */ /* 0x000fe40001800000 */
[----:B------:R-:W-:Y:S01]  /*1050*/  ISETP.GE.U32.AND P1, PT, R8, 0x7fffffcb, PT ;  /* 0x7fffffcb0800780c */ /* 0x000fe20003f26070 */
[----:B------:R-:W-:Y:S01]  /*1060*/  VIADD R8, R128, 0xffffffe5 ;  /* 0xffffffe580087836 */ /* 0x000fe20000000000 */
[----:B------:R-:W-:Y:S01]  /*1070*/  ISETP.GE.U32.AND P3, PT, R5, 0x7fffffcc, PT ;  /* 0x7fffffcc0500780c */ /* 0x000fe20003f66070 */
[----:B------:R-:W-:Y:S01]  /*1080*/  IMAD.IADD R6, R6, 0x1, R7 ;  /* 0x0000000106067824 */ /* 0x000fe200078e0207 */
[----:B------:R-:W-:Y:S02]  /*1090*/  SEL R5, RZ, 0x7fff8, P2 ;  /* 0x0007fff8ff057807 */ /* 0x000fe40001000000 */
[----:B------:R-:W-:Y:S01]  /*10a0*/  ISETP.GE.U32.AND P2, PT, R9, 0x7fffffc5, PT ;  /* 0x7fffffc50900780c */ /* 0x000fe20003f46070 */
[----:B------:R-:W-:Y:S01]  /*10b0*/  VIADD R9, R128, 0xffffffe7 ;  /* 0xffffffe780097836 */ /* 0x000fe20000000000 */
[----:B------:R-:W-:-:S02]  /*10c0*/  SEL R10, RZ, 0x1, P5 ;  /* 0x00000001ff0a7807 */ /* 0x000fc40002800000 */
[----:B------:R-:W-:Y:S02]  /*10d0*/  ISETP.GE.U32.AND P5, PT, R8, 0x7fffffc6, PT ;  /* 0x7fffffc60800780c */ /* 0x000fe40003fa6070 */
[----:B------:R-:W-:Y:S02]  /*10e0*/  SEL R11, RZ, 0x1fffe, P6 ;  /* 0x0001fffeff0b7807 */ /* 0x000fe40003000000 */
[----:B------:R-:W-:Y:S01]  /*10f0*/  ISETP.GE.U32.AND P6, PT, R12, 0x7fffffc7, PT ;  /* 0x7fffffc70c00780c */ /* 0x000fe20003fc6070 */
[----:B------:R-:W-:Y:S01]  /*1100*/  VIADD R12, R128, 0xffffffe1 ;  /* 0xffffffe1800c7836 */ /* 0x000fe20000000000 */
[----:B------:R-:W-:Y:S01]  /*1110*/  SEL R8, RZ, 0x4, P1 ;  /* 0x00000004ff087807 */ /* 0x000fe20000800000 */
[----:B------:R-:W-:Y:S01]  /*1120*/  IMAD.IADD R10, R10, 0x1, R11 ;  /* 0x000000010a0a7824 */ /* 0x000fe200078e020b */
[----:B------:R-:W-:Y:S02]  /*1130*/  ISETP.GE.U32.AND P1, PT, R9, 0x7fffffc8, PT ;  /* 0x7fffffc80900780c */ /* 0x000fe40003f26070 */
[----:B------:R-:W-:-:S02]  /*1140*/  LOP3.LUT R14, R14, 0x40, RZ, 0xc0, !PT ;  /* 0x000000400e0e7812 */ /* 0x000fc400078ec0ff */
[----:B------:R-:W-:Y:S02]  /*1150*/  SEL R9, RZ, 0x7fff8, P3 ;  /* 0x0007fff8ff097807 */ /* 0x000fe40001800000 */
[----:B------:R-:W-:Y:S02]  /*1160*/  SEL R7, RZ, 0x7fff8, P1 ;  /* 0x0007fff8ff077807 */ /* 0x000fe40000800000 */
[----:B------:R-:W-:Y:S01]  /*1170*/  ISETP.GE.U32.AND P3, PT, R12, 0x7fffffc2, PT ;  /* 0x7fffffc20c00780c */ /* 0x000fe20003f66070 */
[----:B------:R-:W-:Y:S01]  /*1180*/  VIADD R12, R128, 0xffffffe3 ;  /* 0xffffffe3800c7836 */ /* 0x000fe20000000000 */
[----:B------:R-:W-:Y:S02]  /*1190*/  ISETP.GE.U32.AND P1, PT, R144, 0x7fffffc1, PT ;  /* 0x7fffffc19000780c */ /* 0x000fe40003f26070 */
[----:B------:R-:W-:Y:S01]  /*11a0*/  R2UR UR10, R14 ;  /* 0x000000000e0a72ca */ /* 0x000fe200000e0000 */
[----:B------:R-:W-:Y:S01]  /*11b0*/  VIADD R14, R128, 0xffffffe2 ;  /* 0xffffffe2800e7836 */ /* 0x000fe20000000000 */
[----:B------:R-:W-:-:S02]  /*11c0*/  SEL R16, RZ, 0x1fffe, P3 ;  /* 0x0001fffeff107807 */ /* 0x000fc40001800000 */
[----:B------:R-:W-:Y:S02]  /*11d0*/  SEL R11, RZ, 0x1, P1 ;  /* 0x00000001ff0b7807 */ /* 0x000fe40000800000 */
[----:B------:R-:W-:Y:S02]  /*11e0*/  SEL R13, RZ, 0x1, P2 ;  /* 0x00000001ff0d7807 */ /* 0x000fe40001000000 */
[----:B------:R-:W-:Y:S01]  /*11f0*/  ISETP.GE.U32.AND P2, PT, R14, 0x7fffffc3, PT ;  /* 0x7fffffc30e00780c */ /* 0x000fe20003f46070 */
[----:B------:R-:W-:Y:S01]  /*1200*/  IMAD.IADD R16, R11, 0x1, R16 ;  /* 0x000000010b107824 */ /* 0x000fe200078e0210 */
[----:B------:R-:W-:Y:S02]  /*1210*/  SEL R14, RZ, 0x1fffe, P5 ;  /* 0x0001fffeff0e7807 */ /* 0x000fe40002800000 */
[----:B------:R-:W-:Y:S02]  /*1220*/  LOP3.LUT R10, R10, 0x3, RZ, 0xc0, !PT ;  /* 0x000000030a0a7812 */ /* 0x000fe400078ec0ff */
[----:B------:R-:W-:Y:S01]  /*1230*/  LOP3.LUT R6, R6, 0x3, RZ, 0xc0, !PT ;  /* 0x0000000306067812 */ /* 0x000fe200078ec0ff */
[----:B------:R-:W-:Y:S01]  /*1240*/  IMAD.IADD R13, R13, 0x1, R14 ;  /* 0x000000010d0d7824 */ /* 0x000fe200078e020e */
[----:B------:R-:W-:-:S02]  /*1250*/  ISETP.GE.U32.AND P5, PT, R12, 0x7fffffc4, PT ;  /* 0x7fffffc40c00780c */ /* 0x000fc40003fa6070 */
[----:B------:R-:W-:Y:S02]  /*1260*/  IADD3 R8, PT, PT, R10, R9, R8 ;  /* 0x000000090a087210 */ /* 0x000fe40007ffe008 */
[----:B------:R-:W-:Y:S02]  /*1270*/  IADD3 R5, PT, PT, R6, R5, R4 ;  /* 0x0000000506057210 */ /* 0x000fe40007ffe004 */
[----:B------:R-:W-:Y:S01]  /*1280*/  SEL R4, RZ, 0x4, P2 ;  /* 0x00000004ff047807 */ /* 0x000fe20001000000 */
[----:B------:R-:W-:Y:S01]  /*1290*/  IMAD.SHL.U32 R6, R8, 0x100, RZ ;  /* 0x0000010008067824 */ /* 0x000fe200078e00ff */
[----:B------:R-:W-:Y:S02]  /*12a0*/  SEL R11, RZ, 0x7fff8, P5 ;  /* 0x0007fff8ff0b7807 */ /* 0x000fe40002800000 */
[----:B------:R-:W-:Y:S02]  /*12b0*/  LOP3.LUT R16, R16, 0x3, RZ, 0xc0, !PT ;  /* 0x0000000310107812 */ /* 0x000fe400078ec0ff */
[----:B------:R-:W-:-:S02]  /*12c0*/  SEL R12, RZ, 0x4, P6 ;  /* 0x00000004ff0c7807 */ /* 0x000fc40003000000 */
[----:B------:R-:W-:Y:S01]  /*12d0*/  ISETP.GE.U32.AND P6, PT, R15, 0x7fffffd7, PT ;  /* 0x7fffffd70f00780c */ /* 0x000fe20003fc6070 */
[----:B------:R-:W-:Y:S01]  /*12e0*/  VIADD R15, R128, 0xfffffffe ;  /* 0xfffffffe800f7836 */ /* 0x000fe20000000000 */
[----:B------:R-:W-:Y:S02]  /*12f0*/  LOP3.LUT R13, R13, 0x3, RZ, 0xc0, !PT ;  /* 0x000000030d0d7812 */ /* 0x000fe400078ec0ff */
[----:B------:R-:W-:Y:S01]  /*1300*/  IADD3 R11, PT, PT, R16, R11, R4 ;  /* 0x0000000b100b7210 */ /* 0x000fe20007ffe004 */
[-C--:B------:R-:W-:Y:S01]  /*1310*/  IMAD R4, R18, R129.reuse, RZ ;  /* 0x0000008112047224 */ /* 0x080fe200078e02ff */
[----:B------:R-:W-:Y:S01]  /*1320*/  ISETP.GE.U32.AND P3, PT, R15, 0x7fffffdf, PT ;  /* 0x7fffffdf0f00780c */ /* 0x000fe20003f66070 */
[----:B------:R-:W-:Y:S01]  /*1330*/  IMAD R129, R20, R129, RZ ;  /* 0x0000008114817224 */ /* 0x000fe200078e02ff */
[----:B------:R-:W-:Y:S02]  /*1340*/  IADD3 R7, PT, PT, R13, R7, R12 ;  /* 0x000000070d077210 */ /* 0x000fe40007ffe00c */
[----:B------:R-:W-:-:S02]  /*1350*/  ISETP.NE.U32.AND P2, PT, R3, RZ, PT ;  /* 0x000000ff0300720c */ /* 0x000fc40003f45070 */
[----:B------:R-:W-:Y:S02]  /*1360*/  LOP3.LUT R8, R11, 0xf, RZ, 0xc0, !PT ;  /* 0x0000000f0b087812 */ /* 0x000fe400078ec0ff */
[----:B------:R-:W-:Y:S01]  /*1370*/  LOP3.LUT R6, R6, 0xf00, RZ, 0xe2, !PT ;  /* 0x00000f0006067812 */ /* 0x000fe200078ee2ff */
[----:B0--3--:R-:W-:Y:S08]  /*1380*/  BRA.U UP0, `(.L_x_5) ;  /* 0x0000000100187547 */ /* 0x009ff0000b800000 */
[----:B------:R-:W-:Y:S01]  /*1390*/  ELECT P5, URZ, PT ;  /* 0x0000000000ff782f */ /* 0x000fe200038a0000 */
[----:B------:R-:W-:Y:S01]  /*13a0*/  IMAD.MOV.U32 R9, RZ, RZ, 0x1 ;  /* 0x00000001ff097424 */ /* 0x000fe200078e00ff */
[----:B------:R-:W-:Y:S01]  /*13b0*/  UMOV UR5, 0x40 ;  /* 0x0000004000057882 */ /* 0x000fe20000000000 */
[----:B------:R-:W-:Y:S01]  /*13c0*/  UVIRTCOUNT.DEALLOC.SMPOOL 0x80 ;  /* 0x000000800000784c */ /* 0x000fe20000000000 */
[----:B------:R-:W-:-:S09]  /*13d0*/  ULEA UR5, UR4, UR5, 0x18 ;  /* 0x0000000504057291 */ /* 0x000fd2000f8ec0ff */
[----:B------:R0:W-:Y:S03]  /*13e0*/  @P5 STS.U8 [UR5], R9 ;  /* 0x00000009ff005988 */ /* 0x0001e60008000005 */
.L_x_5:
[----:B------:R-:W-:Y:S01]  /*13f0*/  UIADD3 UR10, UPT, UPT, UR10, UR6, UR8 ;  /* 0x000000060a0a7290 */ /* 0x000fe2000fffe008 */
[----:B------:R-:W-:Y:S01]  /*1400*/  LEA R100, P5, R4, UR12, 0x1 ;  /* 0x0000000c04647c11 */ /* 0x000fe2000f8a08ff */
[----:B------:R-:W-:Y:S01]  /*1410*/  VOTEU.ALL UP1, P2 ;  /* 0x0000000000ff7886 */ /* 0x000fe20001020000 */
[----:B------:R-:W-:Y:S01]  /*1420*/  UMOV UR4, 0x1 ;  /* 0x0000000100047882 */ /* 0x000fe20000000000 */
[----:B------:R-:W-:Y:S01]  /*1430*/  UIADD3 UR11, UPT, UPT, UR9, 0x11000, URZ ;  /* 0x00011000090b7890 */ /* 0x000fe2000fffe0ff */
[----:B------:R-:W-:Y:S01]  /*1440*/  IMAD R7, R7, 0x10, R8 ;  /* 0x0000001007077824 */ /* 0x000fe200078e0208 */
[----:B------:R-:W-:Y:S01]  /*1450*/  VOTEU.ALL UP2, P2 ;  /* 0x0000000000ff7886 */ /* 0x000fe20001040000 */
[----:B------:R-:W-:-:S04]  /*1460*/  @!UP1 UIADD3 UR6, UPT, UPT, -UR4, 0x100000, URZ ;  /* 0x0010000004069890 */ /* 0x000fc8000fffe1ff */
[----:B------:R-:W-:Y:S02]  /*1470*/  @!UP1 USHF.L.U32 UR7, UR6, 0xb, URZ ;  /* 0x0000000b06079899 */ /* 0x000fe400080006ff */
[----:B------:R-:W-:Y:S01]  /*1480*/  @!UP1 USHF.L.U32 UR6, UR6, 0x1, URZ ;  /* 0x0000000106069899 */ /* 0x000fe200080006ff */
[----:B------:R-:W-:Y:S01]  /*1490*/  IMAD R5, R5, 0x1000, R6 ;  /* 0x0000100005057824 */ /* 0x000fe200078e0206 */
[----:B------:R-:W-:Y:S01]  /*14a0*/  STTM.x64 tmem[UR10], RZ ;  /* 0x000000ff000079ed */ /* 0x000fe2000834000a */
[----:B------:R-:W1:Y:S02]  /*14b0*/  FENCE.VIEW.ASYNC.T ;  /* 0x00000000000073c6 */ /* 0x000e640000000200 */
[----:B-1----:R-:W-:Y:S01]  /*14c0*/  BAR.SYNC.DEFER_BLOCKING 0x0 ;  /* 0x0000000000007b1d */ /* 0x002fe20000010000 */
[----:B------:R-:W-:Y:S01]  /*14d0*/  LEA.HI.X.SX32 R101, R4, UR13, 0x1, P5 ;  /* 0x0000000d04657c11 */ /* 0x000fe2000a8f0eff */
[----:B------:R-:W-:Y:S01]  /*14e0*/  IMAD.SHL.U32 R95, R102, 0x8, RZ ;  /* 0x00000008665f7824 */ /* 0x000fe200078e00ff */
[----:B------:R-:W-:-:S02]  /*14f0*/  LOP3.LUT R4, R7, 0xff, RZ, 0xc0, !PT ;  /* 0x000000ff07047812 */ /* 0x000fc400078ec0ff */
[----:B------:R-:W-:Y:S01]  /*1500*/  PRMT R146, RZ, 0x7610, R146 ;  /* 0x00007610ff927816 */ /* 0x000fe20000000092 */
[----:B------:R-:W-:Y:S01]  /*1510*/  IMAD.WIDE R96, R95, 0x2, R100 ;  /* 0x000000025f607825 */ /* 0x000fe200078e0264 */
[----:B------:R-:W-:Y:S01]  /*1520*/  LEA R98, P5, R129, UR12, 0x1 ;  /* 0x0000000c81627c11 */ /* 0x000fe2000f8a08ff */
[----:B------:R-:W1:Y:S01]  /*1530*/  LDCU UR5, c[0x0][0x3b0] ;  /* 0x00007600ff0577ac */ /* 0x000e620008000800 */
[----:B------:R-:W-:Y:S01]  /*1540*/  PRMT R145, RZ, 0x7610, R145 ;  /* 0x00007610ff917816 */ /* 0x000fe20000000091 */
[----:B------:R-:W-:Y:S01]  /*1550*/  IMAD.IADD R4, R5, 0x1, R4 ;  /* 0x0000000105047824 */ /* 0x000fe200078e0204 */
[----:B------:R-:W-:Y:S02]  /*1560*/  LEA.HI.X.SX32 R99, R129, UR13, 0x1, P5 ;  /* 0x0000000d81637c11 */ /* 0x000fe4000a8f0eff */
[----:B------:R-:W-:Y:S02]  /*1570*/  PRMT R147, RZ, 0x7610, R147 ;  /* 0x00007610ff937816 */ /* 0x000fe40000000093 */
[----:B------:R-:W-:Y:S01]  /*1580*/  PRMT R148, RZ, 0x7610, R148 ;  /* 0x00007610ff947816 */ /* 0x000fe20000000094 */
[----:B------:R-:W-:Y:S01]  /*1590*/  IMAD.WIDE R94, R95, 0x2, R98 ;  /* 0x000000025f5e7825 */ /* 0x000fe200078e0262 */
[----:B------:R-:W-:-:S03]  /*15a0*/  LOP3.LUT R125, R4, 0xffff, RZ, 0xc0, !PT ;  /* 0x0000ffff047d7812 */ /* 0x000fc600078ec0ff */
[----:B------:R-:W-:Y:S01]  /*15b0*/  IMAD R87, R102, 0x18, RZ ;  /* 0x0000001866577824 */ /* 0x000fe200078e02ff */
[----:B------:R-:W-:Y:S02]  /*15c0*/  SHF.R.U32.HI R5, RZ, 0x7, R125 ;  /* 0x00000007ff057819 */ /* 0x000fe4000001167d */
[----:B------:R-:W-:Y:S01]  /*15d0*/  PRMT R151, RZ, 0x7610, R151 ;  /* 0x00007610ff977816 */ /* 0x000fe20000000097 */
[----:B------:R-:W2:Y:S02]  /*15e0*/  FENCE.VIEW.ASYNC.S ;  /* 0x00000000000073c6 */ /* 0x000ea40000000000 */
[----:B--2---:R-:W2:Y:S02]  /*15f0*/  @!UP2 SYNCS.EXCH.64 URZ, [UR11], UR6 ;  /* 0x000000060bffa5b2 */ /* 0x004ea40008000100 */
[----:B--2---:R-:W-:Y:S01]  /*1600*/  BAR.SYNC.DEFER_BLOCKING 0x0 ;  /* 0x0000000000007b1d */ /* 0x004fe20000010000 */
[----:B------:R-:W-:Y:S01]  /*1610*/  SHF.R.U32.HI R4, RZ, 0xf, R125 ;  /* 0x0000000fff047819 */ /* 0x000fe2000001167d */
[----:B------:R-:W-:Y:S01]  /*1620*/  IMAD.WIDE R88, R87, 0x2, R100 ;  /* 0x0000000257587825 */ /* 0x000fe200078e0264 */
[----:B------:R-:W-:-:S03]  /*1630*/  PRMT R150, RZ, 0x7610, R150 ;  /* 0x00007610ff967816 */ /* 0x000fc60000000096 */
[----:B------:R-:W-:-:S04]  /*1640*/  IMAD.WIDE R86, R87, 0x2, R98 ;  /* 0x0000000257567825 */ /* 0x000fc800078e0262 */
[C---:B------:R-:W-:Y:S02]  /*1650*/  IMAD R83, R102.reuse, 0x9, RZ ;  /* 0x0000000966537824 */ /* 0x040fe400078e02ff */
[C---:B------:R-:W-:Y:S01]  /*1660*/  IMAD.SHL.U32 R91, R102.reuse, 0x10, RZ ;  /* 0x00000010665b7824 */ /* 0x040fe200078e00ff */
[----:B------:R-:W-:Y:S02]  /*1670*/  PRMT R155, RZ, 0x7610, R155 ;  /* 0x00007610ff9b7816 */ /* 0x000fe4000000009b */
[----:B------:R-:W-:Y:S02]  /*1680*/  PRMT R153, RZ, 0x7610, R153 ;  /* 0x00007610ff997816 */ /* 0x000fe40000000099 */
[----:B------:R-:W-:Y:S02]  /*1690*/  PRMT R149, RZ, 0x7610, R149 ;  /* 0x00007610ff957816 */ /* 0x000fe40000000095 */
[----:B------:R-:W-:Y:S01]  /*16a0*/  PRMT R152, RZ, 0x7610, R152 ;  /* 0x00007610ff987816 */ /* 0x000fe20000000098 */
[----:B------:R-:W-:Y:S01]  /*16b0*/  IMAD R79, R102, 0x11, RZ ;  /* 0x00000011664f7824 */ /* 0x000fe200078e02ff */
[----:B------:R-:W-:Y:S01]  /*16c0*/  PRMT R156, RZ, 0x7610, R156 ;  /* 0x00007610ff9c7816 */ /* 0x000fe2000000009c */
[----:B------:R-:W-:Y:S01]  /*16d0*/  VIADD R6, R128, 0xfffffffd ;  /* 0xfffffffd80067836 */ /* 0x000fe20000000000 */
[----:B------:R-:W2:Y:S04]  /*16e0*/  @!P0 LDG.E.U16 R146, desc[UR22][R96.64] ;  /* 0x0000001660928981 */ /* 0x000ea8000c1e1500 */
[----:B------:R-:W3:Y:S01]  /*16f0*/  @!P0 LDG.E.U16 R145, desc[UR22][R94.64] ;  /* 0x000000165e918981 */ /* 0x000ee2000c1e1500 */
[----:B------:R-:W-:-:S03]  /*1700*/  LOP3.LUT P0, RZ, R5, 0x1, RZ, 0xc0, !PT ;  /* 0x0000000105ff7812 */ /* 0x000fc6000780c0ff */
[----:B------:R-:W4:Y:S01]  /*1710*/  @!P4 LDG.E.U16 R147, desc[UR22][R100.64] ;  /* 0x000000166493c981 */ /* 0x000f22000c1e1500 */
[----:B------:R-:W-:-:S03]  /*1720*/  SHF.R.U32.HI R5, RZ, 0xe, R125 ;  /* 0x0000000eff057819 */ /* 0x000fc6000001167d */
[----:B------:R-:W5:Y:S01]  /*1730*/  @!P4 LDG.E.U16 R148, desc[UR22][R98.64] ;  /* 0x000000166294c981 */ /* 0x000f62000c1e1500 */
[----:B------:R-:W-:Y:S01]  /*1740*/  LOP3.LUT P4, RZ, R4, 0x1, RZ, 0xc0, !PT ;  /* 0x0000000104ff7812 */ /* 0x000fe2000788c0ff */
[C---:B------:R-:W-:Y:S01]  /*1750*/  IMAD.WIDE R84, R83.reuse, 0x2, R100 ;  /* 0x0000000253547825 */ /* 0x040fe200078e0264 */
[----:B------:R-:W-:Y:S02]  /*1760*/  PRMT R154, RZ, 0x7610, R154 ;  /* 0x00007610ff9a7816 */ /* 0x000fe4000000009a */
[----:B------:R-:W-:Y:S01]  /*1770*/  ISETP.GE.U32.AND P5, PT, R6, 0x7fffffde, PT ;  /* 0x7fffffde0600780c */ /* 0x000fe20003fa6070 */
[----:B------:R-:W2:Y:S01]  /*1780*/  @P0 LDG.E.U16 R151, desc[UR22][R88.64] ;  /* 0x0000001658970981 */ /* 0x000ea2000c1e1500 */
[----:B------:R-:W-:-:S03]  /*1790*/  IMAD.WIDE R82, R83, 0x2, R98 ;  /* 0x0000000253527825 */ /* 0x000fc600078e0262 */
[----:B------:R-:W2:Y:S01]  /*17a0*/  @P0 LDG.E.U16 R150, desc[UR22][R86.64] ;  /* 0x0000001656960981 */ /* 0x000ea2000c1e1500 */
[----:B------:R-:W-:Y:S01]  /*17b0*/  LOP3.LUT P0, RZ, R5, 0x1, RZ, 0xc0, !PT ;  /* 0x0000000105ff7812 */ /* 0x000fe2000780c0ff */
[C---:B------:R-:W-:Y:S01]  /*17c0*/  IMAD.WIDE R92, R91.reuse, 0x2, R100 ;  /* 0x000000025b5c7825 */ /* 0x040fe200078e0264 */
[----:B------:R-:W-:Y:S01]  /*17d0*/  SHF.R.U32.HI R5, RZ, 0x6, R125 ;  /* 0x00000006ff057819 */ /* 0x000fe2000001167d */
[----:B------:R-:W2:Y:S02]  /*17e0*/  @!P6 LDG.E.U16 R155, desc[UR22][R84.64] ;  /* 0x00000016549be981 */ /* 0x000ea4000c1e1500 */
[----:B------:R-:W-:Y:S02]  /*17f0*/  IMAD.WIDE R90, R91, 0x2, R98 ;  /* 0x000000025b5a7825 */ /* 0x000fe400078e0262 */
[----:B------:R-:W2:Y:S02]  /*1800*/  @!P6 LDG.E.U16 R153, desc[UR22][R82.64] ;  /* 0x000000165299e981 */ /* 0x000ea4000c1e1500 */
[----:B------:R-:W-:Y:S01]  /*1810*/  VIADD R4, R128, 0xfffffff5 ;  /* 0xfffffff580047836 */ /* 0x000fe20000000000 */
[----:B------:R-:W-:Y:S01]  /*1820*/  LOP3.LUT P6, RZ, R5, 0x1, RZ, 0xc0, !PT ;  /* 0x0000000105ff7812 */ /* 0x000fe200078cc0ff */
[----:B------:R-:W2:Y:S01]  /*1830*/  @P4 LDG.E.U16 R149, desc[UR22][R92.64] ;  /* 0x000000165c954981 */ /* 0x000ea2000c1e1500 */
[----:B------:R-:W-:-:S03]  /*1840*/  IMAD.WIDE R80, R79, 0x2, R100 ;  /* 0x000000024f507825 */ /* 0x000fc600078e0264 */
[----:B------:R-:W2:Y:S01]  /*1850*/  @P4 LDG.E.U16 R152, desc[UR22][R90.64] ;  /* 0x000000165a984981 */ /* 0x000ea2000c1e1500 */
[----:B------:R-:W-:Y:S01]  /*1860*/  ISETP.GE.U32.AND P4, PT, R4, 0x7fffffd6, PT ;  /* 0x7fffffd60400780c */ /* 0x000fe20003f86070 */
[----:B------:R-:W-:-:S04]  /*1870*/  IMAD.WIDE R78, R79, 0x2, R98 ;  /* 0x000000024f4e7825 */ /* 0x000fc800078e0262 */
[----:B------:R-:W-:Y:S01]  /*1880*/  IMAD R75, R102, 0x19, RZ ;  /* 0x00000019664b7824 */ /* 0x000fe200078e02ff */
[----:B------:R-:W2:Y:S01]  /*1890*/  @P0 LDG.E.U16 R156, desc[UR22][R80.64] ;  /* 0x00000016509c0981 */ /* 0x000ea2000c1e1500 */
[----:B------:R-:W-:Y:S01]  /*18a0*/  VIADD R4, R128, 0xfffffffc ;  /* 0xfffffffc80047836 */ /* 0x000fe20000000000 */
[----:B------:R-:W-:Y:S01]  /*18b0*/  PRMT R157, RZ, 0x7610, R157 ;  /* 0x00007610ff9d7816 */ /* 0x000fe2000000009d */
[C---:B------:R-:W-:Y:S01]  /*18c0*/  IMAD.WIDE R76, R75.reuse, 0x2, R100 ;  /* 0x000000024b4c7825 */ /* 0x040fe200078e0264 */
[----:B------:R-:W2:Y:S01]  /*18d0*/  @P0 LDG.E.U16 R154, desc[UR22][R78.64] ;  /* 0x000000164e9a0981 */ /* 0x000ea2000c1e1500 */
[----:B------:R-:W-:Y:S02]  /*18e0*/  PRMT R158, RZ, 0x7610, R158 ;  /* 0x00007610ff9e7816 */ /* 0x000fe4000000009e */
[----:B------:R-:W-:Y:S01]  /*18f0*/  PRMT R160, RZ, 0x7610, R160 ;  /* 0x00007610ffa07816 */ /* 0x000fe200000000a0 */
[----:B------:R-:W-:Y:S01]  /*1900*/  IMAD.WIDE R74, R75, 0x2, R98 ;  /* 0x000000024b4a7825 */ /* 0x000fe200078e0262 */
[----:B------:R-:W-:Y:S01]  /*1910*/  PRMT R159, RZ, 0x7610, R159 ;  /* 0x00007610ff9f7816 */ /* 0x000fe2000000009f */
[----:B------:R-:W2:Y:S01]  /*1920*/  @P6 LDG.E.U16 R157, desc[UR22][R76.64] ;  /* 0x000000164c9d6981 */ /* 0x000ea2000c1e1500 */
[----:B------:R-:W-:Y:S01]  /*1930*/  ISETP.GE.U32.AND P0, PT, R4, 0x7fffffdd, PT ;  /* 0x7fffffdd0400780c */ /* 0x000fe20003f06070 */
[----:B------:R-:W-:-:S04]  /*1940*/  IMAD.WIDE R72, R102, 0x2, R100 ;  /* 0x0000000266487825 */ /* 0x000fc800078e0264 */
[C---:B------:R-:W-:Y:S01]  /*1950*/  IMAD.SHL.U32 R65, R102.reuse, 0x2, RZ ;  /* 0x0000000266417824 */ /* 0x040fe200078e00ff */
[----:B------:R-:W-:Y:S01]  /*1960*/  PRMT R162, RZ, 0x7610, R162 ;  /* 0x00007610ffa27816 */ /* 0x000fe200000000a2 */
[C---:B------:R-:W-:Y:S01]  /*1970*/  IMAD.WIDE R70, R102.reuse, 0x2, R98 ;  /* 0x0000000266467825 */ /* 0x040fe200078e0262 */
[----:B------:R-:W-:Y:S01]  /*1980*/  PRMT R161, RZ, 0x7610, R161 ;  /* 0x00007610ffa17816 */ /* 0x000fe200000000a1 */
[----:B------:R-:W2:Y:S02]  /*1990*/  @P6 LDG.E.U16 R158, desc[UR22][R74.64] ;  /* 0x000000164a9e6981 */ /* 0x000ea4000c1e1500 */
[----:B------:R-:W-:Y:S02]  /*19a0*/  IMAD R61, R102, 0xa, RZ ;  /* 0x0000000a663d7824 */ /* 0x000fe400078e02ff */
[C---:B------:R-:W-:Y:S01]  /*19b0*/  VIADD R5, R128.reuse, 0xfffffff4 ;  /* 0xfffffff480057836 */ /* 0x040fe20000000000 */
[----:B------:R-:W-:Y:S01]  /*19c0*/  PRMT R163, RZ, 0x7610, R163 ;  /* 0x00007610ffa37816 */ /* 0x000fe200000000a3 */
[----:B------:R-:W-:Y:S01]  /*19d0*/  VIADD R4, R128, 0xfffffffb ;  /* 0xfffffffb80047836 */ /* 0x000fe20000000000 */
[----:B------:R-:W-:Y:S01]  /*19e0*/  PRMT R164, RZ, 0x7610, R164 ;  /* 0x00007610ffa47816 */ /* 0x000fe200000000a4 */
[----:B------:R-:W-:Y:S01]  /*19f0*/  IMAD.WIDE R66, R65, 0x2, R100 ;  /* 0x0000000241427825 */ /* 0x000fe200078e0264 */
[----:B------:R-:W2:Y:S01]  /*1a00*/  @!P3 LDG.E.U16 R160, desc[UR22][R72.64] ;  /* 0x0000001648a0b981 */ /* 0x000ea2000c1e1500 */
[----:B------:R-:W-:-:S02]  /*1a10*/  ISETP.GE.U32.AND P6, PT, R5, 0x7fffffd5, PT ;  /* 0x7fffffd50500780c */ /* 0x000fc40003fc6070 */
[----:B------:R-:W-:Y:S01]  /*1a20*/  IMAD.WIDE R62, R61, 0x2, R100 ;  /* 0x000000023d3e7825 */ /* 0x000fe200078e0264 */
[----:B------:R-:W2:Y:S01]  /*1a30*/  @!P3 LDG.E.U16 R159, desc[UR22][R70.64] ;  /* 0x00000016469fb981 */ /* 0x000ea2000c1e1500 */
[----:B------:R-:W-:Y:S02]  /*1a40*/  ISETP.GE.U32.AND P3, PT, R4, 0x7fffffdc, PT ;  /* 0x7fffffdc0400780c */ /* 0x000fe40003f66070 */
[----:B------:R-:W-:Y:S01]  /*1a50*/  IMAD.WIDE R64, R65, 0x2, R98 ;  /* 0x0000000241407825 */ /* 0x000fe200078e0262 */
[----:B------:R-:W-:Y:S01]  /*1a60*/  SHF.R.U32.HI R4, RZ, 0xd, R125 ;  /* 0x0000000dff047819 */ /* 0x000fe2000001167d */
[----:B------:R-:W2:Y:S02]  /*1a70*/  @!P5 LDG.E.U16 R162, desc[UR22][R66.64] ;  /* 0x0000001642a2d981 */ /* 0x000ea4000c1e1500 */
[----:B------:R-:W-:Y:S01]  /*1a80*/  IMAD.WIDE R60, R61, 0x2, R98 ;  /* 0x000000023d3c7825 */ /* 0x000fe200078e0262 */
[----:B------:R-:W-:Y:S01]  /*1a90*/  SHF.R.U32.HI R5, RZ, 0x5, R125 ;  /* 0x00000005ff057819 */ /* 0x000fe2000001167d */
[----:B------:R-:W2:Y:S01]  /*1aa0*/  @!P5 LDG.E.U16 R161, desc[UR22][R64.64] ;  /* 0x0000001640a1d981 */ /* 0x000ea2000c1e1500 */
[----:B------:R-:W-:-:S03]  /*1ab0*/  LOP3.LUT P5, RZ, R4, 0x1, RZ, 0xc0, !PT ;  /* 0x0000000104ff7812 */ /* 0x000fc600078ac0ff */
[----:B------:R-:W2:Y:S04]  /*1ac0*/  @!P4 LDG.E.U16 R163, desc[UR22][R62.64] ;  /* 0x000000163ea3c981 */ /* 0x000ea8000c1e1500 */
[----:B------:R-:W2:Y:S01]  /*1ad0*/  @!P4 LDG.E.U16 R164, desc[UR22][R60.64] ;  /* 0x000000163ca4c981 */ /* 0x000ea2000c1e1500 */
[----:B------:R-:W-:Y:S01]  /*1ae0*/  LOP3.LUT P4, RZ, R5, 0x1, RZ, 0xc0, !PT ;  /* 0x0000000105ff7812 */ /* 0x000fe2000788c0ff */
[C---:B------:R-:W-:Y:S02]  /*1af0*/  IMAD R57, R102.reuse, 0x12, RZ ;  /* 0x0000001266397824 */ /* 0x040fe400078e02ff */
[----:B------:R-:W-:Y:S01]  /*1b00*/  IMAD R53, R102, 0x1a, RZ ;  /* 0x0000001a66357824 */ /* 0x000fe200078e02ff */
[----:B------:R-:W-:Y:S01]  /*1b10*/  PRMT R165, RZ, 0x7610, R165 ;  /* 0x00007610ffa57816 */ /* 0x000fe200000000a5 */
[----:B------:R-:W-:Y:S01]  /*1b20*/  IMAD.WIDE R58, R57, 0x2, R100 ;  /* 0x00000002393a7825 */ /* 0x000fe200078e0264 */
[----:B------:R-:W-:-:S02]  /*1b30*/  PRMT R168, RZ, 0x7610, R168 ;  /* 0x00007610ffa87816 */ /* 0x000fc400000000a8 */
[----:B------:R-:W-:Y:S01]  /*1b40*/  PRMT R167, RZ, 0x7610, R167 ;  /* 0x00007610ffa77816 */ /* 0x000fe200000000a7 */
[----:B------:R-:W-:Y:S01]  /*1b50*/  IMAD.WIDE R54, R53, 0x2, R100 ;  /* 0x0000000235367825 */ /* 0x000fe200078e0264 */
[----:B------:R-:W-:Y:S01]  /*1b60*/  PRMT R166, RZ, 0x7610, R166 ;  /* 0x00007610ffa67816 */ /* 0x000fe200000000a6 */
[----:B------:R-:W2:Y:S02]  /*1b70*/  @P5 LDG.E.U16 R165, desc[UR22][R58.64] ;  /* 0x000000163aa55981 */ /* 0x000ea4000c1e1500 */
[----:B------:R-:W-:-:S04]  /*1b80*/  IMAD.WIDE R56, R57, 0x2, R98 ;  /* 0x0000000239387825 */ /* 0x000fc800078e0262 */
[C---:B------:R-:W-:Y:S01]  /*1b90*/  IMAD R49, R102.reuse, 0x3, RZ ;  /* 0x0000000366317824 */ /* 0x040fe200078e02ff */
[----:B------:R-:W-:Y:S01]  /*1ba0*/  PRMT R172, RZ, 0x7610, R172 ;  /* 0x00007610ffac7816 */ /* 0x000fe200000000ac */
[----:B------:R-:W-:Y:S01]  /*1bb0*/  IMAD.WIDE R52, R53, 0x2, R98 ;  /* 0x0000000235347825 */ /* 0x000fe200078e0262 */
        /* <DEDUP_REMOVED lines=8> */
[----:B------:R-:W3:Y:S01]  /*1c40*/  @P4 LDG.E.U16 R167, desc[UR22][R54.64] ;  /* 0x0000001636a74981 */ /* 0x000ee2000c1e1500 */
[----:B------:R-:W-:-:S02]  /*1c50*/  ISETP.GE.U32.AND P5, PT, R4, 0x7fffffd4, PT ;  /* 0x7fffffd40400780c */ /* 0x000fc40003fa6070 */
[----:B------:R-:W-:Y:S01]  /*1c60*/  IMAD.WIDE R46, R45, 0x2, R100 ;  /* 0x000000022d2e7825 */ /* 0x000fe200078e0264 */
[----:B------:R-:W4:Y:S01]  /*1c70*/  @P4 LDG.E.U16 R166, desc[UR22][R52.64] ;  /* 0x0000001634a64981 */ /* 0x000f22000c1e1500 */
[----:B------:R-:W-:Y:S02]  /*1c80*/  ISETP.GE.U32.AND P4, PT, R5, 0x7fffffdb, PT ;  /* 0x7fffffdb0500780c */ /* 0x000fe40003f86070 */
[----:B------:R-:W-:Y:S01]  /*1c90*/  IMAD.WIDE R48, R49, 0x2, R98 ;  /* 0x0000000231307825 */ /* 0x000fe200078e0262 */
[----:B------:R-:W-:Y:S01]  /*1ca0*/  SHF.R.U32.HI R4, RZ, 0xc, R125 ;  /* 0x0000000cff047819 */ /* 0x000fe2000001167d */
[----:B------:R-:W4:Y:S02]  /*1cb0*/  @!P0 LDG.E.U16 R172, desc[UR22][R50.64] ;  /* 0x0000001632ac8981 */ /* 0x000f24000c1e1500 */
[----:B------:R-:W-:Y:S01]  /*1cc0*/  IMAD.WIDE R44, R45, 0x2, R98 ;  /* 0x000000022d2c7825 */ /* 0x000fe200078e0262 */
[----:B------:R-:W-:Y:S01]  /*1cd0*/  SHF.R.U32.HI R5, RZ, 0x4, R125 ;  /* 0x00000004ff057819 */ /* 0x000fe2000001167d */
[----:B------:R-:W4:Y:S01]  /*1ce0*/  @!P0 LDG.E.U16 R171, desc[UR22][R48.64] ;  /* 0x0000001630ab8981 */ /* 0x000f22000c1e1500 */
[----:B------:R-:W-:-:S03]  /*1cf0*/  LOP3.LUT P0, RZ, R4, 0x1, RZ, 0xc0, !PT ;  /* 0x0000000104ff7812 */ /* 0x000fc6000780c0ff */
[----:B------:R-:W4:Y:S04]  /*1d00*/  @!P6 LDG.E.U16 R170, desc[UR22][R46.64] ;  /* 0x000000162eaae981 */ /* 0x000f28000c1e1500 */
[----:B------:R-:W4:Y:S01]  /*1d10*/  @!P6 LDG.E.U16 R169, desc[UR22][R44.64] ;  /* 0x000000162ca9e981 */ /* 0x000f22000c1e1500 */
        /* <DEDUP_REMOVED lines=9> */
[----:B------:R-:W4:Y:S02]  /*1db0*/  @P0 LDG.E.U16 R173, desc[UR22][R42.64] ;  /* 0x000000162aad0981 */ /* 0x000f24000c1e1500 */
[----:B------:R-:W-:-:S04]  /*1dc0*/  IMAD.WIDE R40, R41, 0x2, R98 ;  /* 0x0000000229287825 */ /* 0x000fc800078e0262 */
[C---:B------:R-:W-:Y:S01]  /*1dd0*/  IMAD.SHL.U32 R33, R102.reuse, 0x4, RZ ;  /* 0x0000000466217824 */ /* 0x040fe200078e00ff */
[----:B------:R-:W-:Y:S01]  /*1de0*/  PRMT R180, RZ, 0x7610, R180 ;  /* 0x00007610ffb47816 */ /* 0x000fe200000000b4 */
[----:B------:R-:W-:Y:S01]  /*1df0*/  IMAD.WIDE R36, R37, 0x2, R98 ;  /* 0x0000000225247825 */ /* 0x000fe200078e0262 */
[----:B------:R-:W-:Y:S01]  /*1e00*/  PRMT R179, RZ, 0x7610, R179 ;  /* 0x00007610ffb37816 */ /* 0x000fe200000000b3 */
[----:B------:R-:W4:Y:S02]  /*1e10*/  @P0 LDG.E.U16 R176, desc[UR22][R40.64] ;  /* 0x0000001628b00981 */ /* 0x000f24000c1e1500 */
[----:B------:R-:W-:Y:S02]  /*1e20*/  IMAD R29, R102, 0xc, RZ ;  /* 0x0000000c661d7824 */ /* 0x000fe400078e02ff */
[C---:B------:R-:W-:Y:S01]  /*1e30*/  VIADD R4, R128.reuse, 0xfffffff2 ;  /* 0xfffffff280047836 */ /* 0x040fe20000000000 */
[----:B------:R-:W-:Y:S01]  /*1e40*/  PRMT R178, RZ, 0x7610, R178 ;  /* 0x00007610ffb27816 */ /* 0x000fe200000000b2 */
[----:B------:R-:W-:Y:S01]  /*1e50*/  VIADD R5, R128, 0xfffffff9 ;  /* 0xfffffff980057836 */ /* 0x000fe20000000000 */
[----:B------:R-:W-:Y:S01]  /*1e60*/  PRMT R177, RZ, 0x7610, R177 ;  /* 0x00007610ffb17816 */ /* 0x000fe200000000b1 */
[----:B------:R-:W-:Y:S01]  /*1e70*/  IMAD.WIDE R34, R33, 0x2, R100 ;  /* 0x0000000221227825 */ /* 0x000fe200078e0264 */
[----:B------:R-:W4:Y:S01]  /*1e80*/  @P6 LDG.E.U16 R175, desc[UR22][R38.64] ;  /* 0x0000001626af6981 */ /* 0x000f22000c1e1500 */
        /* <DEDUP_REMOVED lines=24> */
[C---:B------:R-:W-:Y:S01]  /*2010*/  IMAD R17, R102.reuse, 0x5, RZ ;  /* 0x0000000566117824 */ /* 0x040fe200078e02ff */
        /* <DEDUP_REMOVED lines=25> */
[C---:B0-----:R-:W-:Y:S02]  /*21b0*/  IMAD R9, R102.reuse, 0x15, RZ ;  /* 0x0000001566097824 */ /* 0x041fe400078e02ff */
        /* <DEDUP_REMOVED lines=8> */
[----:B------:R-:W4:Y:S01]  /*2240*/  @P4 LDG.E.U16 R194, desc[UR22][R10.64] ;  /* 0x000000160ac24981 */ /* 0x000f22000c1e1500 */
[----:B------:R-:W-:Y:S01]  /*2250*/  PRMT R206, RZ, 0x7610, R206 ;  /* 0x00007610ffce7816 */ /* 0x000fe200000000ce */
[----:B------:R-:W-:Y:S01]  /*2260*/  IMAD.WIDE R8, R9, 0x2, R98 ;  /* 0x0000000209087825 */ /* 0x000fe200078e0262 */
[----:B------:R-:W-:Y:S01]  /*2270*/  PRMT R208, RZ, 0x7610, R208 ;  /* 0x00007610ffd07816 */ /* 0x000fe200000000d0 */
[----:B------:R-:W4:Y:S02]  /*2280*/  @P0 LDG.E.U16 R198, desc[UR22][R6.64] ;  /* 0x0000001606c60981 */ /* 0x000f24000c1e1500 */
[----:B------:R-:W-:Y:S01]  /*2290*/  IMAD.WIDE R4, R5, 0x2, R98 ;  /* 0x0000000205047825 */ /* 0x000fe200078e0262 */
[----:B------:R-:W-:Y:S01]  /*22a0*/  SHF.R.U32.HI R105, RZ, 0x9, R125 ;  /* 0x00000009ff697819 */ /* 0x000fe2000001167d */
[----:B------:R-:W4:Y:S02]  /*22b0*/  @P4 LDG.E.U16 R200, desc[UR22][R8.64] ;  /* 0x0000001608c84981 */ /* 0x000f24000c1e1500 */
[----:B------:R-:W-:-:S02]  /*22c0*/  VIADD R104, R128, 0xfffffff0 ;  /* 0xfffffff080687836 */ /* 0x000fc40000000000 */
[C---:B------:R-:W-:Y:S01]  /*22d0*/  IMAD.WIDE R108, R111.reuse, 0x2, R100 ;  /* 0x000000026f6c7825 */ /* 0x040fe200078e0264 */
[----:B------:R-:W-:Y:S01]  /*22e0*/  LOP3.LUT R191, R0, 0x1f, RZ, 0xc0, !PT ;  /* 0x0000001f00bf7812 */ /* 0x000fe200078ec0ff */
[----:B------:R-:W4:Y:S02]  /*22f0*/  @P0 LDG.E.U16 R196, desc[UR22][R4.64] ;  /* 0x0000001604c40981 */ /* 0x000f24000c1e1500 */
[----:B------:R-:W-:Y:S01]  /*2300*/  IMAD.WIDE R110, R111, 0x2, R98 ;  /* 0x000000026f6e7825 */ /* 0x000fe200078e0262 */
[----:B------:R-:W-:Y:S01]  /*2310*/  SHF.R.U32.HI R113, RZ, 0x1, R125 ;  /* 0x00000001ff717819 */ /* 0x000fe2000001167d */
[----:B------:R-:W4:Y:S02]  /*2320*/  @!P3 LDG.E.U16 R206, desc[UR22][R108.64] ;  /* 0x000000166cceb981 */ /* 0x000f24000c1e1500 */
[----:B------:R-:W-:Y:S01]  /*2330*/  IMAD R107, R102, 0x6, RZ ;  /* 0x00000006666b7824 */ /* 0x000fe200078e02ff */
[----:B------:R-:W-:Y:S01]  /*2340*/  ISETP.GE.U32.AND P4, PT, R104, 0x7fffffd1, PT ;  /* 0x7fffffd16800780c */ /* 0x000fe20003f86070 */
[----:B------:R-:W4:Y:S01]  /*2350*/  @!P3 LDG.E.U16 R208, desc[UR22][R110.64] ;  /* 0x000000166ed0b981 */ /* 0x000f22000c1e1500 */
[----:B------:R-:W-:Y:S01]  /*2360*/  LOP3.LUT P0, RZ, R105, 0x1, RZ, 0xc0, !PT ;  /* 0x0000000169ff7812 */ /* 0x000fe2000780c0ff */
[----:B------:R-:W-:Y:S01]  /*2370*/  IMAD.WIDE R104, R107, 0x2, R100 ;  /* 0x000000026b687825 */ /* 0x000fe200078e0264 */
[----:B------:R-:W-:-:S02]  /*2380*/  PRMT R202, RZ, 0x7610, R202 ;  /* 0x00007610ffca7816 */ /* 0x000fc400000000ca */
[----:B------:R-:W-:Y:S01]  /*2390*/  PRMT R204, RZ, 0x7610, R204 ;  /* 0x00007610ffcc7816 */ /* 0x000fe200000000cc */
[----:B------:R-:W-:Y:S01]  /*23a0*/  IMAD.WIDE R106, R107, 0x2, R98 ;  /* 0x000000026b6a7825 */ /* 0x000fe200078e0262 */
[----:B------:R-:W-:Y:S02]  /*23b0*/  LOP3.LUT P3, RZ, R113, 0x1, RZ, 0xc0, !PT ;  /* 0x0000000171ff7812 */ /* 0x000fe4000786c0ff */
[----:B------:R-:W4:Y:S01]  /*23c0*/  @!P6 LDG.E.U16 R202, desc[UR22][R104.64] ;  /* 0x0000001668cae981 */ /* 0x000f22000c1e1500 */
[----:B------:R-:W-:Y:S02]  /*23d0*/  IMAD R112, R191, R103, RZ ;  /* 0x00000067bf707224 */ /* 0x000fe400078e02ff */
[----:B------:R-:W-:Y:S01]  /*23e0*/  IMAD R119, R102, 0x1e, RZ ;  /* 0x0000001e66777824 */ /* 0x000fe200078e02ff */
[----:B------:R-:W4:Y:S01]  /*23f0*/  @!P6 LDG.E.U16 R204, desc[UR22][R106.64] ;  /* 0x000000166acce981 */ /* 0x000f22000c1e1500 */
[----:B-1----:R-:W-:Y:S01]  /*2400*/  IMAD R124, R120, UR5, RZ ;  /* 0x00000005787c7c24 */ /* 0x002fe2000f8e02ff */
[----:B------:R-:W-:Y:S01]  /*2410*/  LEA R131, P6, R112, UR14, 0x1 ;  /* 0x0000000e70837c11 */ /* 0x000fe2000f8c08ff */
[----:B------:R-:W-:Y:S01]  /*2420*/  IMAD R115, R102, 0x16, RZ ;  /* 0x0000001666737824 */ /* 0x000fe200078e02ff */
[----:B------:R-:W-:Y:S01]  /*2430*/  PRMT R214, RZ, 0x7610, R214 ;  /* 0x00007610ffd67816 */ /* 0x000fe200000000d6 */
[----:B------:R-:W-:Y:S01]  /*2440*/  IMAD.WIDE R116, R119, 0x2, R100 ;  /* 0x0000000277747825 */ /* 0x000fe200078e0264 */
[----:B------:R-:W-:-:S03]  /*2450*/  PRMT R216, RZ, 0x7610, R216 ;  /* 0x00007610ffd87816 */ /* 0x000fc600000000d8 */
[----:B------:R-:W-:Y:S01]  /*2460*/  IMAD.WIDE R118, R119, 0x2, R98 ;  /* 0x0000000277767825 */ /* 0x000fe200078e0262 */
[----:B------:R-:W-:Y:S01]  /*2470*/  LEA.HI.X.SX32 R132, R112, UR15, 0x1, P6 ;  /* 0x0000000f70847c11 */ /* 0x000fe2000b0f0eff */
[----:B------:R-:W4:Y:S02]  /*2480*/  @P3 LDG.E.U16 R214, desc[UR22][R116.64] ;  /* 0x0000001674d63981 */ /* 0x000f24000c1e1500 */
[----:B------:R-:W-:Y:S01]  /*2490*/  IMAD R122, R122, UR5, RZ ;  /* 0x000000057a7a7c24 */ /* 0x000fe2000f8e02ff */
[----:B------:R-:W-:Y:S01]  /*24a0*/  PRMT R210, RZ, 0x7610, R210 ;  /* 0x00007610ffd27816 */ /* 0x000fe200000000d2 */
[----:B------:R-:W-:Y:S01]  /*24b0*/  IMAD.WIDE R112, R115, 0x2, R100 ;  /* 0x0000000273707825 */ /* 0x000fe200078e0264 */
[----:B------:R-:W-:Y:S01]  /*24c0*/  PRMT R212, RZ, 0x7610, R212 ;  /* 0x00007610ffd47816 */ /* 0x000fe200000000d4 */
[----:B------:R-:W4:Y:S01]  /*24d0*/  @P3 LDG.E.U16 R216, desc[UR22][R118.64] ;  /* 0x0000001676d83981 */ /* 0x000f22000c1e1500 */
[----:B------:R-:W-:Y:S01]  /*24e0*/  LEA R120, P6, R124, R131, 0x1 ;  /* 0x000000837c787211 */ /* 0x000fe200078c08ff */
[----:B------:R-:W-:-:S02]  /*24f0*/  IMAD R123, R123, UR5, RZ ;  /* 0x000000057b7b7c24 */ /* 0x000fc4000f8e02ff */
[----:B------:R-:W-:Y:S01]  /*2500*/  IMAD.WIDE R114, R115, 0x2, R98 ;  /* 0x0000000273727825 */ /* 0x000fe200078e0262 */
[-C--:B------:R-:W-:Y:S01]  /*2510*/  LEA R126, P3, R122, R131.reuse, 0x1 ;  /* 0x000000837a7e7211 */ /* 0x080fe200078608ff */
[----:B------:R-:W4:Y:S02]  /*2520*/  @P0 LDG.E.U16 R210, desc[UR22][R112.64] ;  /* 0x0000001670d20981 */ /* 0x000f24000c1e1500 */
[----:B------:R-:W-:Y:S02]  /*2530*/  VIADD R190, R128, 0x1f ;  /* 0x0000001f80be7836 */ /* 0x000fe40000000000 */
[----:B------:R-:W-:Y:S01]  /*2540*/  IMAD R129, R121, UR5, RZ ;  /* 0x0000000579817c24 */ /* 0x000fe2000f8e02ff */
[----:B------:R-:W-:Y:S01]  /*2550*/  LEA.HI.X.SX32 R121, R124, R132, 0x1, P6 ;  /* 0x000000847c797211 */ /* 0x000fe200030f0eff */
[----:B------:R-:W4:Y:S01]  /*2560*/  @P0 LDG.E.U16 R212, desc[UR22][R114.64] ;  /* 0x0000001672d40981 */ /* 0x000f22000c1e1500 */
[----:B------:R-:W-:Y:S02]  /*2570*/  LEA R124, P6, R123, R131, 0x1 ;  /* 0x000000837b7c7211 */ /* 0x000fe400078c08ff */
[----:B------:R-:W-:-:S02]  /*2580*/  SHF.R.U32.HI R130, RZ, 0x8, R125 ;  /* 0x00000008ff827819 */ /* 0x000fc4000001167d */
[----:B------:R-:W-:Y:S02]  /*2590*/  ISETP.GT.AND P0, PT, R190, 0x1f, PT ;  /* 0x0000001fbe00780c */ /* 0x000fe40003f04270 */
[-C--:B------:R-:W-:Y:S02]  /*25a0*/  LEA.HI.X.SX32 R127, R122, R132.reuse, 0x1, P3 ;  /* 0x000000847a7f7211 */ /* 0x080fe400018f0eff */
[----:B------:R-:W-:Y:S02]  /*25b0*/  LEA R122, P3, R129, R131, 0x1 ;  /* 0x00000083817a7211 */ /* 0x000fe400078608ff */
[----:B------:R-:W-:Y:S02]  /*25c0*/  LEA.HI.X.SX32 R125, R123, R132, 0x1, P6 ;  /* 0x000000847b7d7211 */ /* 0x000fe400030f0eff */
[----:B------:R-:W-:Y:S02]  /*25d0*/  LOP3.LUT P6, RZ, R130, 0x1, RZ, 0xc0, !PT ;  /* 0x0000000182ff7812 */ /* 0x000fe400078cc0ff */
[----:B------:R-:W-:Y:S01]  /*25e0*/  ISETP.LT.AND P0, PT, R191, R128, P0 ;  /* 0x00000080bf00720c */ /* 0x000fe20000701270 */
[C---:B------:R-:W-:Y:S01]  /*25f0*/  IMAD R137, R102.reuse, 0x7, RZ ;  /* 0x0000000766897824 */ /* 0x040fe200078e02ff */
[----:B------:R-:W-:Y:S01]  /*2600*/  LEA.HI.X.SX32 R123, R129, R132, 0x1, P3 ;  /* 0x00000084817b7211 */ /* 0x000fe200018f0eff */
[----:B------:R-:W-:-:S02]  /*2610*/  IMAD R133, R102, 0xf, RZ ;  /* 0x0000000f66857824 */ /* 0x000fc400078e02ff */
[C---:B------:R-:W-:Y:S02]  /*2620*/  IMAD R131, R102.reuse, 0x17, RZ ;  /* 0x0000001766837824 */ /* 0x040fe400078e02ff */
[----:B------:R-:W-:Y:S01]  /*2630*/  IMAD R129, R102, 0x1f, RZ ;  /* 0x0000001f66817824 */ /* 0x000fe200078e02ff */
[----:B------:R-:W-:Y:S01]  /*2640*/  PRMT R195, RZ, 0x7610, R195 ;  /* 0x00007610ffc37816 */ /* 0x000fe200000000c3 */
[----:B------:R-:W-:Y:S01]  /*2650*/  IMAD.WIDE R142, R137, 0x2, R100 ;  /* 0x00000002898e7825 */ /* 0x000fe200078e0264 */
[----:B------:R-:W-:Y:S02]  /*2660*/  PRMT R197, RZ, 0x7610, R197 ;  /* 0x00007610ffc57816 */ /* 0x000fe400000000c5 */
[----:B------:R-:W-:Y:S01]  /*2670*/  PRMT R199, RZ, 0x7610, R199 ;  /* 0x00007610ffc77816 */ /* 0x000fe200000000c7 */
[----:B------:R-:W-:Y:S01]  /*2680*/  IMAD.WIDE R140, R133, 0x2, R100 ;  /* 0x00000002858c7825 */ /* 0x000fe200078e0264 */
[----:B------:R-:W-:Y:S01]  /*2690*/  PRMT R201, RZ, 0x7610, R201 ;  /* 0x00007610ffc97816 */ /* 0x000fe200000000c9 */
[----:B------:R-:W4:Y:S01]  /*26a0*/  @!P5 LDG.E.U16 R195, desc[UR22][R142.64] ;  /* 0x000000168ec3d981 */ /* 0x000f22000c1e1500 */
[----:B------:R-:W-:Y:S01]  /*26b0*/  PRMT R203, RZ, 0x7610, R203 ;  /* 0x00007610ffcb7816 */ /* 0x000fe200000000cb */
[----:B------:R-:W-:Y:S01]  /*26c0*/  IMAD.WIDE R138, R131, 0x2, R100 ;  /* 0x00000002838a7825 */ /* 0x000fe200078e0264 */
[----:B------:R-:W-:Y:S01]  /*26d0*/  PRMT R205, RZ, 0x7610, R205 ;  /* 0x00007610ffcd7816 */ /* 0x000fe200000000cd */
[----:B------:R-:W4:Y:S01]  /*26e0*/  @!P4 LDG.E.U16 R199, desc[UR22][R140.64] ;  /* 0x000000168cc7c981 */ /* 0x000f22000c1e1500 */
[----:B------:R-:W-:Y:S01]  /*26f0*/  PRMT R207, RZ, 0x7610, R207 ;  /* 0x00007610ffcf7816 */ /* 0x000fe200000000cf */
[----:B------:R-:W-:Y:S01]  /*2700*/  IMAD.WIDE R134, R129, 0x2, R100 ;  /* 0x0000000281867825 */ /* 0x000fe200078e0264 */
[----:B------:R-:W-:Y:S01]  /*2710*/  PRMT R209, RZ, 0x7610, R209 ;  /* 0x00007610ffd17816 */ /* 0x000fe200000000d1 */
[----:B------:R-:W4:Y:S01]  /*2720*/  @P6 LDG.E.U16 R203, desc[UR22][R138.64] ;  /* 0x000000168acb6981 */ /* 0x000f22000c1e1500 */
[----:B------:R-:W-:Y:S01]  /*2730*/  PRMT R218, RZ, 0x7610, R218 ;  /* 0x00007610ffda7816 */ /* 0x000fe200000000da */
[----:B------:R-:W-:Y:S01]  /*2740*/  IMAD.WIDE R136, R137, 0x2, R98 ;  /* 0x0000000289887825 */ /* 0x000fe200078e0262 */
[----:B------:R-:W-:Y:S01]  /*2750*/  PRMT R220, RZ, 0x7610, R220 ;  /* 0x00007610ffdc7816 */ /* 0x000fe200000000dc */
[----:B------:R-:W4:Y:S01]  /*2760*/  @!P1 LDG.E.U16 R207, desc[UR22][R134.64] ;  /* 0x0000001686cf9981 */ /* 0x000f22000c1e1500 */
[----:B------:R-:W-:Y:S01]  /*2770*/  PRMT R222, RZ, 0x7610, R222 ;  /* 0x00007610ffde7816 */ /* 0x000fe200000000de */
[----:B------:R-:W-:Y:S01]  /*2780*/  IMAD.WIDE R132, R133, 0x2, R98 ;  /* 0x0000000285847825 */ /* 0x000fe200078e0262 */
[----:B------:R-:W-:Y:S01]  /*2790*/  PRMT R224, RZ, 0x7610, R224 ;  /* 0x00007610ffe07816 */ /* 0x000fe200000000e0 */
[----:B------:R-:W4:Y:S02]  /*27a0*/  @!P5 LDG.E.U16 R197, desc[UR22][R136.64] ;  /* 0x0000001688c5d981 */ /* 0x000f24000c1e1500 */
[----:B------:R-:W-:-:S02]  /*27b0*/  IMAD.WIDE R130, R131, 0x2, R98 ;  /* 0x0000000283827825 */ /* 0x000fc400078e0262 */
[----:B------:R-:W4:Y:S02]  /*27c0*/  @!P4 LDG.E.U16 R201, desc[UR22][R132.64] ;  /* 0x0000001684c9c981 */ /* 0x000f24000c1e1500 */
[----:B------:R-:W-:Y:S02]  /*27d0*/  IMAD.WIDE R128, R129, 0x2, R98 ;  /* 0x0000000281807825 */ /* 0x000fe400078e0262 */
[----:B------:R-:W4:Y:S04]  /*27e0*/  @P6 LDG.E.U16 R205, desc[UR22][R130.64] ;  /* 0x0000001682cd6981 */ /* 0x000f28000c1e1500 */
[----:B------:R-:W4:Y:S04]  /*27f0*/  @!P1 LDG.E.U16 R209, desc[UR22][R128.64] ;  /* 0x0000001680d19981 */ /* 0x000f28000c1e1500 */
[----:B------:R-:W4:Y:S04]  /*2800*/  @P0 LDG.E.U16 R218, desc[UR22][R120.64] ;  /* 0x0000001678da0981 */ /* 0x000f28000c1e1500 */
[----:B------:R-:W4:Y:S04]  /*2810*/  @P0 LDG.E.U16 R220, desc[UR22][R126.64] ;  /* 0x000000167edc0981 */ /* 0x000f28000c1e1500 */
[----:B------:R-:W4:Y:S04]  /*2820*/  @P0 LDG.E.U16 R222, desc[UR22][R124.64] ;  /* 0x000000167cde0981 */ /* 0x000f28000c1e1500 */
[----:B------:R-:W4:Y:S01]  /*2830*/  @P0 LDG.E.U16 R224, desc[UR22][R122.64] ;  /* 0x000000167ae00981 */ /* 0x000f22000c1e1500 */
[----:B------:R-:W-:Y:S01]  /*2840*/  IMAD.SHL.U32 R193, R0, 0x2, RZ ;  /* 0x0000000200c17824 */ /* 0x000fe200078e00ff */
[----:B------:R-:W-:-:S04]  /*2850*/  @!UP1 UIADD3 UR4, UPT, UPT, -UR4, 0x100000, URZ ;  /* 0x0010000004049890 */ /* 0x000fc8000fffe1ff */
[----:B------:R-:W-:Y:S02]  /*2860*/  @!UP1 USHF.L.U32 UR5, UR4, 0xb, URZ ;  /* 0x0000000b04059899 */ /* 0x000fe400080006ff */
[----:B------:R-:W-:Y:S01]  /*2870*/  @!UP1 USHF.L.U32 UR4, UR4, 0x1, URZ ;  /* 0x0000000104049899 */ /* 0x000fe200080006ff */
[----:B------:R-:W-:Y:S02]  /*2880*/  LOP3.LUT R192, R0, 0xc0, RZ, 0xc0, !PT ;  /* 0x000000c000c07812 */ /* 0x000fe400078ec0ff */
[----:B------:R-:W-:Y:S01]  /*2890*/  LOP3.LUT R193, R193, 0x7e, RZ, 0xc0, !PT ;  /* 0x0000007ec1c17812 */ /* 0x000fe200078ec0ff */
[----:B------:R-:W-:Y:S01]  /*28a0*/  VOTEU.ALL UP1, P2 ;  /* 0x0000000000ff7886 */ /* 0x000fe20001020000 */
[----:B------:R-:W-:-:S03]  /*28b0*/  SHF.R.U32.HI R226, RZ, 0x2, R192 ;  /* 0x00000002ffe27819 */ /* 0x000fc600000116c0 */
[----:B------:R-:W-:-:S04]  /*28c0*/  IMAD R192, R192, 0x40, R193 ;  /* 0x00000040c0c07824 */ /* 0x000fc800078e02c1 */
[----:B------:R0:W1:Y:S01]  /*28d0*/  @!UP1 SYNCS.EXCH.64 URZ, [UR9+0x11008], UR4 ;  /* 0x0110080409ff95b2 */ /* 0x0000620008000100 */
[----:B--2---:R2:W-:Y:S01]  /*28e0*/  STS.U16 [R192+UR9+0x400], R146 ;  /* 0x00040092c0007988 */ /* 0x0045e20008000409 */
[C---:B------:R-:W-:Y:S01]  /*28f0*/  LOP3.LUT R193, R192.reuse, 0x10, RZ, 0x3c, !PT ;  /* 0x00000010c0c17812 */ /* 0x040fe200078e3cff */
[----:B------:R-:W-:Y:S02]  /*2900*/  IMAD.SHL.U32 R211, R3, 0x2, RZ ;  /* 0x0000000203d37824 */ /* 0x000fe400078e00ff */
[----:B---3--:R3:W-:Y:S04]  /*2910*/  STS.U16 [R192+UR9+0x4400], R145 ;  /* 0x00440091c0007988 */ /* 0x0087e80008000409 */
[----:B-----5:R5:W-:Y:S01]  /*2920*/  STS.U16 [R192+UR9+0x4000], R148 ;  /* 0x00400094c0007988 */ /* 0x020be20008000409 */
[----:B--2---:R-:W-:-:S03]  /*2930*/  LOP3.LUT R146, R192, 0x20, RZ, 0x3c, !PT ;  /* 0x00000020c0927812 */ /* 0x004fc600078e3cff */
[----:B----4-:R2:W-:Y:S01]  /*2940*/  STS.U16 [R192+UR9], R147 ;  /* 0x00000093c0007988 */ /* 0x0105e20008000409 */
[----:B---3--:R-:W-:-:S03]  /*2950*/  LOP3.LUT R145, R192, 0x30, RZ, 0x3c, !PT ;  /* 0x00000030c0917812 */ /* 0x008fc600078e3cff */
[----:B------:R3:W-:Y:S01]  /*2960*/  STS.U16 [R192+UR9+0x800], R149 ;  /* 0x00080095c0007988 */ /* 0x0007e20008000409 */
[----:B-----5:R-:W-:-:S03]  /*2970*/  LOP3.LUT R148, R192, 0x40, RZ, 0x3c, !PT ;  /* 0x00000040c0947812 */ /* 0x020fc600078e3cff */
[----:B------:R-:W-:Y:S01]  /*2980*/  STS.U16 [R192+UR9+0x4800], R152 ;  /* 0x00480098c0007988 */ /* 0x000fe20008000409 */
[----:B--2---:R-:W-:-:S03]  /*2990*/  LOP3.LUT R147, R192, 0x50, RZ, 0x3c, !PT ;  /* 0x00000050c0937812 */ /* 0x004fc600078e3cff */
[----:B------:R-:W-:Y:S01]  /*29a0*/  STS.U16 [R192+UR9+0xc00], R151 ;  /* 0x000c0097c0007988 */ /* 0x000fe20008000409 */
[----:B------:R-:W-:Y:S02]  /*29b0*/  ISETP.NE.U32.AND P0, PT, R69, RZ, PT ;  /* 0x000000ff4500720c */ /* 0x000fe40003f05070 */
[----:B---3--:R-:W-:Y:S01]  /*29c0*/  LOP3.LUT R149, R192, 0x60, RZ, 0x3c, !PT ;  /* 0x00000060c0957812 */ /* 0x008fe200078e3cff */
[----:B------:R2:W-:Y:S01]  /*29d0*/  STS.U16 [R192+UR9+0x4c00], R150 ;  /* 0x004c0096c0007988 */ /* 0x0005e20008000409 */
[----:B------:R-:W-:-:S03]  /*29e0*/  LOP3.LUT R69, R211, R226, RZ, 0x3c, !PT ;  /* 0x000000e2d3457212 */ /* 0x000fc600078e3cff */
[----:B------:R3:W-:Y:S04]  /*29f0*/  STS.U16 [R193+UR9+0x480], R155 ;  /* 0x0004809bc1007988 */ /* 0x0007e80008000409 */
[----:B------:R3:W-:Y:S01]  /*2a00*/  STS.U16 [R193+UR9+0x4480], R153 ;  /* 0x00448099c1007988 */ /* 0x0007e20008000409 */
[----:B--2---:R-:W-:-:S03]  /*2a10*/  LOP3.LUT R150, R192, 0x70, RZ, 0x3c, !PT ;  /* 0x00000070c0967812 */ /* 0x004fc600078e3cff */
[----:B------:R3:W-:Y:S04]  /*2a20*/  STS.U16 [R193+UR9+0x880], R156 ;  /* 0x0008809cc1007988 */ /* 0x0007e80008000409 */
        /* <DEDUP_REMOVED lines=44> */
[----:B------:R3:W-:Y:S01]  /*2cf0*/  STS.U16 [R149+UR9+0x4f00], R216 ;  /* 0x004f00d895007988 */ /* 0x0007e20008000409 */
[----:B------:R-:W-:Y:S01]  /*2d00*/  SHF.R.S32.HI R151, RZ, 0x1f, R190 ;  /* 0x0000001fff977819 */ /* 0x000fe200000114be */
[----:B0-----:R-:W-:-:S03]  /*2d10*/  UIADD3 UR4, UPT, UPT, UR9, 0x8000, URZ ;  /* 0x0000800009047890 */ /* 0x001fc6000fffe0ff */
[----:B------:R-:W-:Y:S01]  /*2d20*/  LEA.HI R151, R151, R190, RZ, 0x5 ;  /* 0x000000be97977211 */ /* 0x000fe200078f28ff */
[----:B------:R-:W-:Y:S01]  /*2d30*/  USHF.R.U32.HI UR4, URZ, 0x4, UR4 ;  /* 0x00000004ff047899 */ /* 0x000fe20008011604 */
        /* <DEDUP_REMOVED lines=12> */
[----:B-1----:R0:W-:Y:S06]  /*2e00*/  MEMBAR.ALL.CTA ;  /* 0x0000000000007992 */ /* 0x0021ec0000008000 */
[----:B0-----:R-:W0:Y:S02]  /*2e10*/  FENCE.VIEW.ASYNC.S ;  /* 0x00000000000073c6 */ /* 0x001e240000000000 */
[----:B0-----:R-:W-:Y:S01]  /*2e20*/  BAR.SYNC.DEFER_BLOCKING 0x0 ;  /* 0x0000000000007b1d */ /* 0x001fe20000010000 */
[----:B------:R-:W-:-:S02]  /*2e30*/  ISETP.LT.OR P1, PT, R190, 0x20, P0 ;  /* 0x00000020be00780c */ /* 0x000fc40000721670 */
[----:B------:R-:W-:Y:S01]  /*2e40*/  SHF.R.S32.HI R151, RZ, 0x5, R151 ;  /* 0x00000005ff977819 */ /* 0x000fe20000011497 */
[----:B------:R-:W-:-:S03]  /*2e50*/  USGXT.U32 UR16, UR4, 0xe ;  /* 0x0000000e0410789a */ /* 0x000fc60008000000 */
[----:B------:R-:W-:Y:S01]  /*2e60*/  VIMNMX R151, PT, PT, R151, 0x1, !PT ;  /* 0x0000000197977848 */ /* 0x000fe20007fe0100 */
[----:B------:R-:W-:Y:S01]  /*2e70*/  UIADD3 UR18, UP1, UPT, UR16, 0x1000080, URZ ;  /* 0x0100008010127890 */ /* 0x000fe2000ff3e0ff */
[----:B------:R-:W-:-:S03]  /*2e80*/  UMOV UR4, URZ ;  /* 0x000000ff00047c82 */ /* 0x000fc60008000000 */
[----:B------:R-:W-:Y:S01]  /*2e90*/  VIADD R151, R151, 0xffffffff ;  /* 0xffffffff97977836 */ /* 0x000fe20000000000 */
[----:B------:R-:W-:-:S04]  /*2ea0*/  UIADD3.X UR19, UPT, UPT, UR4, 0x40004040, URZ, UP1, !UPT ;  /* 0x4000404004137890 */ /* 0x000fc80008ffe4ff */
[----:B------:R-:W-:Y:S01]  /*2eb0*/  ISETP.NE.U32.AND P3, PT, R151, RZ, PT ;  /* 0x000000ff9700720c */ /* 0x000fe20003f65070 */
[----:B---3--:R-:W-:-:S12]  /*2ec0*/  @P1 BRA `(.L_x_6) ;  /* 0x0000000000e01947 */ /* 0x008fd80003800000 */
[----:B------:R-:W-:Y:S02]  /*2ed0*/  USHF.R.U32.HI UR12, URZ, 0x4, UR9 ;  /* 0x00000004ff0c7899 */ /* 0x000fe40008011609 */
[----:B------:R-:W-:Y:S02]  /*2ee0*/  UIADD3 UR5, UPT, UPT, UR9, 0x10000, URZ ;  /* 0x0001000009057890 */ /* 0x000fe4000fffe0ff */
[----:B------:R-:W-:Y:S02]  /*2ef0*/  USGXT.U32 UR12, UR12, 0xe ;  /* 0x0000000e0c0c789a */ /* 0x000fe40008000000 */
[----:B------:R-:W-:Y:S02]  /*2f00*/  USHF.R.U32.HI UR5, URZ, 0x4, UR5 ;  /* 0x00000004ff057899 */ /* 0x000fe40008011605 */
[----:B------:R-:W-:Y:S01]  /*2f10*/  UIADD3 UR38, UP1, UPT, UR12, 0x1000080, URZ ;  /* 0x010000800c267890 */ /* 0x000fe2000ff3e0ff */
[----:B------:R-:W-:Y:S01]  /*2f20*/  UMOV UR4, URZ ;  /* 0x000000ff00047c82 */ /* 0x000fe20008000000 */
[----:B------:R-:W-:-:S02]  /*2f30*/  USGXT.U32 UR6, UR5, 0xe ;  /* 0x0000000e0506789a */ /* 0x000fc40008000000 */
[----:B------:R-:W-:Y:S01]  /*2f40*/  UIADD3.X UR39, UPT, UPT, UR4, 0x40004040, URZ, UP1, !UPT ;  /* 0x4000404004277890 */ /* 0x000fe20008ffe4ff */
[----:B------:R-:W-:Y:S02]  /*2f50*/  UMOV UR5, URZ ;  /* 0x000000ff00057c82 */ /* 0x000fe40008000000 */
[----:B------:R-:W-:Y:S01]  /*2f60*/  UMOV UR4, UR11 ;  /* 0x0000000b00047c82 */ /* 0x000fe20008000000 */
[----:B------:R-:W-:Y:S01]  /*2f70*/  UMOV UR14, 0xfffffffe ;  /* 0xfffffffe000e7882 */ /* 0x000fe20000000000 */
[----:B------:R-:W-:Y:S01]  /*2f80*/  UMOV UR15, 0x7fffbfdf ;  /* 0x7fffbfdf000f7882 */ /* 0x000fe20000000000 */
[----:B------:R-:W-:Y:S01]  /*2f90*/  UMOV UR7, URZ ;  /* 0x000000ff00077c82 */ /* 0x000fe20008000000 */
[----:B------:R-:W-:Y:S01]  /*2fa0*/  UMOV UR17, UR4 ;  /* 0x0000000400117c82 */ /* 0x000fe20008000000 */
[----:B------:R-:W-:Y:S02]  /*2fb0*/  ULOP3.LUT UR12, UR12, 0x1000000, URZ, 0xfc, !UPT ;  /* 0x010000000c0c7892 */ /* 0x000fe4000f8efcff */
[----:B------:R-:W-:-:S02]  /*2fc0*/  UIADD3.64 UR4, UPT, UPT, UR6, -UR14, URZ ;  /* 0x8000000e06047297 */ /* 0x000fc4000fffe0ff */
[----:B------:R-:W-:Y:S02]  /*2fd0*/  UIADD3 UR40, UPT, UPT, UR8, 0x20, URZ ;  /* 0x0000002008287890 */ /* 0x000fe4000fffe0ff */
[----:B------:R-:W-:Y:S02]  /*2fe0*/  UIADD3.64 UR14, UPT, UPT, UR38, 0x180, URZ ;  /* 0x00000180260e7897 */ /* 0x000fe4000fffe0ff */
[----:B------:R-:W-:Y:S02]  /*2ff0*/  UIADD3 UR51, UPT, UPT, UR8, 0x20, URZ ;  /* 0x0000002008337890 */ /* 0x000fe4000fffe0ff */
[----:B------:R-:W-:Y:S02]  /*3000*/  UIADD3.64 UR42, UPT, UPT, UR38, 0x200, URZ ;  /* 0x00000200262a7897 */ /* 0x000fe4000fffe0ff */
[----:B------:R-:W-:Y:S02]  /*3010*/  UIADD3 UR41, UPT, UPT, UR8, 0x40, URZ ;  /* 0x0000004008297890 */ /* 0x000fe4000fffe0ff */
[----:B------:R-:W-:-:S02]  /*3020*/  UIADD3.64 UR44, UPT, UPT, UR38, 0x380, URZ ;  /* 0x00000380262c7897 */ /* 0x000fc4000fffe0ff */
[----:B------:R-:W-:Y:S02]  /*3030*/  UIADD3 UR54, UPT, UPT, UR8, 0x40, URZ ;  /* 0x0000004008367890 */ /* 0x000fe4000fffe0ff */
[----:B------:R-:W-:Y:S02]  /*3040*/  UIADD3.64 UR46, UPT, UPT, UR38, 0x400, URZ ;  /* 0x00000400262e7897 */ /* 0x000fe4000fffe0ff */
[----:B------:R-:W-:Y:S02]  /*3050*/  UIADD3 UR50, UPT, UPT, UR8, 0x60, URZ ;  /* 0x0000006008327890 */ /* 0x000fe4000fffe0ff */
[----:B------:R-:W-:Y:S01]  /*3060*/  UIADD3.64 UR48, UPT, UPT, UR38, 0x580, URZ ;  /* 0x0000058026307897 */ /* 0x000fe2000fffe0ff */
[----:B------:R-:W-:Y:S01]  /*3070*/  UMOV UR24, 0x0 ;  /* 0x0000000000187882 */ /* 0x000fe20000000000 */
[----:B------:R-:W-:Y:S01]  /*3080*/  UMOV UR25, 0x8088010 ;  /* 0x0808801000197882 */ /* 0x000fe20000000000 */
[----:B------:R-:W-:Y:S01]  /*3090*/  UIADD3 UR55, UPT, UPT, UR8, 0x60, URZ ;  /* 0x0000006008377890 */ /* 0x000fe2000fffe0ff */
[----:B------:R-:W-:Y:S01]  /*30a0*/  UMOV UR7, 0x80004020 ;  /* 0x8000402000077882 */ /* 0x000fe20000000000 */
[----:B------:R-:W-:Y:S01]  /*30b0*/  UIADD3.64 UR52, UPT, UPT, UR38, 0x600, URZ ;  /* 0x0000060026347897 */ /* 0x000fe2000fffe0ff */
[----:B------:R-:W-:Y:S01]  /*30c0*/  UMOV UR13, 0x40004040 ;  /* 0x40004040000d7882 */ /* 0x000fe20000000000 */
[----:B------:R-:W-:Y:S01]  /*30d0*/  UMOV UR26, 0x0 ;  /* 0x00000000001a7882 */ /* 0x000fe20000000000 */
[----:B------:R-:W-:Y:S01]  /*30e0*/  UMOV UR27, 0x8088010 ;  /* 0x08088010001b7882 */ /* 0x000fe20000000000 */
[----:B------:R-:W-:Y:S01]  /*30f0*/  UMOV UR32, 0x0 ;  /* 0x0000000000207882 */ /* 0x000fe20000000000 */
[----:B------:R-:W-:Y:S01]  /*3100*/  UMOV UR33, 0x8088010 ;  /* 0x0808801000217882 */ /* 0x000fe20000000000 */
[----:B------:R0:W-:Y:S01]  /*3110*/  UTCHMMA gdesc[UR12], gdesc[UR6], tmem[UR8], tmem[UR24], idesc[UR25], !UPT ;  /* 0x00ff18060c0075ea */ /* 0x0001e2000f800008 */
[----:B------:R-:W-:Y:S01]  /*3120*/  UMOV UR20, 0x0 ;  /* 0x0000000000147882 */ /* 0x000fe20000000000 */
[----:B------:R-:W-:Y:S01]  /*3130*/  UMOV UR21, 0x8088010 ;  /* 0x0808801000157882 */ /* 0x000fe20000000000 */
[----:B------:R0:W-:Y:S01]  /*3140*/  UTCHMMA gdesc[UR38], gdesc[UR4], tmem[UR8], tmem[UR26], idesc[UR27], UPT ;  /* 0x00ff1a04260075ea */ /* 0x0001e2000b800008 */
        /* <DEDUP_REMOVED lines=12> */
[----:B------:R0:W-:Y:S01]  /*3210*/  UTCHMMA gdesc[UR48], gdesc[UR6], tmem[UR50], tmem[UR34], idesc[UR35], !UPT ;  /* 0x00ff2206300075ea */ /* 0x0001e2000f800032 */
[----:B------:R0:W-:Y:S01]  /*3220*/  UTCHMMA gdesc[UR52], gdesc[UR4], tmem[UR55], tmem[UR36], idesc[UR37], UPT ;  /* 0x00ff2404340075ea */ /* 0x0001e2000b800037 */
[----:B------:R0:W-:Y:S01]  /*3230*/  UTCBAR [UR17], URZ ;  /* 0x000000ff110073e9 */ /* 0x0001e200080000ff */
[----:B------:R-:W-:Y:S01]  /*3240*/  NOP ;  /* 0x0000000000007918 */ /* 0x000fe20000000000 */
.L_x_6:
[----:B0-----:R-:W-:Y:S01]  /*3250*/  UMOV UR4, URZ ;  /* 0x000000ff00047c82 */ /* 0x001fe20008000000 */
[----:B------:R-:W-:Y:S01]  /*3260*/  UMOV UR12, UR18 ;  /* 0x00000012000c7c82 */ /* 0x000fe20008000000 */
[----:B------:R-:W-:Y:S01]  /*3270*/  UMOV UR13, UR19 ;  /* 0x00000013000d7c82 */ /* 0x000fe20008000000 */
[----:B------:R-:W-:Y:S02]  /*3280*/  IMAD.SHL.U32 R219, R102, 0x20, RZ ;  /* 0x0000002066db7824 */ /* 0x000fe400078e00ff */
[----:B------:R-:W-:Y:S01]  /*3290*/  IMAD.SHL.U32 R221, R103, 0x20, RZ ;  /* 0x0000002067dd7824 */ /* 0x000fe200078e00ff */
[----:B------:R-:W-:Y:S06]  /*32a0*/  @!P3 BRA `(.L_x_7) ;  /* 0x0000001400f4b947 */ /* 0x000fec0003800000 */
[----:B------:R-:W-:Y:S01]  /*32b0*/  UIADD3 UR5, UPT, UPT, UR9, 0x10800, URZ ;  /* 0x0001080009057890 */ /* 0x000fe2000fffe0ff */
[----:B------:R-:W-:Y:S01]  /*32c0*/  UMOV UR14, 0xfffffffe ;  /* 0xfffffffe000e7882 */ /* 0x000fe20000000000 */
[----:B------:R-:W-:Y:S02]  /*32d0*/  UMOV UR15, 0x7fffbfdf ;  /* 0x7fffbfdf000f7882 */ /* 0x000fe40000000000 */
[----:B------:R-:W-:Y:S01]  /*32e0*/  USHF.R.U32.HI UR5, URZ, 0x4, UR5 ;  /* 0x00000004ff057899 */ /* 0x000fe20008011605 */
[----:B------:R-:W-:Y:S01]  /*32f0*/  UMOV UR7, URZ ;  /* 0x000000ff00077c82 */ /* 0x000fe20008000000 */
[----:B------:R-:W-:Y:S02]  /*3300*/  ULOP3.LUT UR18, UR16, 0x1000000, URZ, 0xfc, !UPT ;  /* 0x0100000010127892 */ /* 0x000fe4000f8efcff */
[----:B------:R-:W-:Y:S02]  /*3310*/  USGXT.U32 UR6, UR5, 0xe ;  /* 0x0000000e0506789a */ /* 0x000fe40008000000 */
[----:B------:R-:W-:-:S02]  /*3320*/  UIADD3.64 UR26, UPT, UPT, UR12, 0x180, URZ ;  /* 0x000001800c1a7897 */ /* 0x000fc4000fffe0ff */
[----:B------:R-:W-:Y:S02]  /*3330*/  UIADD3.64 UR28, UPT, UPT, UR12, 0x200, URZ ;  /* 0x000002000c1c7897 */ /* 0x000fe4000fffe0ff */
[----:B------:R-:W-:Y:S02]  /*3340*/  UIADD3.64 UR30, UPT, UPT, UR12, 0x380, URZ ;  /* 0x000003800c1e7897 */ /* 0x000fe4000fffe0ff */
[----:B------:R-:W-:Y:S02]  /*3350*/  UIADD3.64 UR32, UPT, UPT, UR12, 0x400, URZ ;  /* 0x000004000c207897 */ /* 0x000fe4000fffe0ff */
[----:B------:R-:W-:Y:S02]  /*3360*/  UIADD3.64 UR34, UPT, UPT, UR12, 0x580, URZ ;  /* 0x000005800c227897 */ /* 0x000fe4000fffe0ff */
[----:B------:R-:W-:Y:S02]  /*3370*/  UIADD3.64 UR36, UPT, UPT, UR12, 0x600, URZ ;  /* 0x000006000c247897 */ /* 0x000fe4000fffe0ff */
[----:B------:R-:W-:Y:S01]  /*3380*/  UIADD3.64 UR14, UPT, UPT, UR6, -UR14, URZ ;  /* 0x8000000e060e7297 */ /* 0x000fe2000fffe0ff */
[----:B------:R-:W-:Y:S01]  /*3390*/  UMOV UR24, 0x1 ;  /* 0x0000000100187882 */ /* 0x000fe20000000000 */
[----:B------:R-:W-:Y:S01]  /*33a0*/  UMOV UR5, URZ ;  /* 0x000000ff00057c82 */ /* 0x000fe20008000000 */
[----:B------:R-:W-:Y:S01]  /*33b0*/  UMOV UR16, UR6 ;  /* 0x0000000600107c82 */ /* 0x000fe20008000000 */
[----:B------:R-:W-:-:S08]  /*33c0*/  UMOV UR17, 0x80004020 ;  /* 0x8000402000117882 */ /* 0x000fd00000000000 */
.L_x_10:
[----:B------:R-:W-:Y:S01]  /*33d0*/  USHF.L.U32 UR4, UR4, 0x1f, URZ ;  /* 0x0000001f04047899 */ /* 0x000fe200080006ff */
[----:B------:R-:W-:-:S04]  /*33e0*/  IMAD.WIDE R124, R221, 0x2, R124 ;  /* 0x00000002dd7c7825 */ /* 0x000fc800078e027c */
[----:B------:R-:W-:-:S04]  /*33f0*/  IMAD.WIDE R126, R221, 0x2, R126 ;  /* 0x00000002dd7e7825 */ /* 0x000fc800078e027e */
[----:B0-----:R-:W-:-:S04]  /*3400*/  IMAD.U32 R102, RZ, RZ, UR4 ;  /* 0x00000004ff667e24 */ /* 0x001fc8000f8e00ff */
[----:B------:R-:W0:Y:S02]  /*3410*/  SYNCS.PHASECHK.TRANS64.TRYWAIT P1, [UR11], R102 ;  /* 0x00000066ff0075a7 */ /* 0x000e24000802110b */
[----:B0-----:R-:W-:Y:S05]  /*3420*/  @!P1 BRA `(.L_x_8) ;  /* 0x00000030008c9947 */ /* 0x001fea0003800000 */
.L_x_16:
[C---:B------:R-:W-:Y:S01]  /*3430*/  ISETP.GT.AND P4, PT, R144.reuse, RZ, PT ;  /* 0x000000ff9000720c */ /* 0x040fe20003f84270 */
[C---:B------:R-:W-:Y:S01]  /*3440*/  IMAD.WIDE R70, R219.reuse, 0x2, R70 ;  /* 0x00000002db467825 */ /* 0x040fe200078e0246 */
[----:B------:R-:W-:Y:S02]  /*3450*/  ISETP.GT.AND P3, PT, R144, 0x1, PT ;  /* 0x000000019000780c */ /* 0x000fe40003f64270 */
[----:B------:R-:W-:Y:S01]  /*3460*/  PRMT R103, RZ, 0x7610, R103 ;  /* 0x00007610ff677816 */ /* 0x000fe20000000067 */
[C---:B------:R-:W-:Y:S01]  /*3470*/  IMAD.WIDE R72, R219.reuse, 0x2, R72 ;  /* 0x00000002db487825 */ /* 0x040fe200078e0248 */
[----:B------:R-:W-:Y:S02]  /*3480*/  PRMT R153, RZ, 0x7610, R153 ;  /* 0x00007610ff997816 */ /* 0x000fe40000000099 */
[----:B------:R-:W-:Y:S01]  /*3490*/  PRMT R102, RZ, 0x7610, R102 ;  /* 0x00007610ff667816 */ /* 0x000fe20000000066 */
[----:B------:R-:W-:Y:S01]  /*34a0*/  IMAD.WIDE R98, R219, 0x2, R98 ;  /* 0x00000002db627825 */ /* 0x000fe200078e0262 */
[----:B------:R-:W-:-:S02]  /*34b0*/  PRMT R152, RZ, 0x7610, R152 ;  /* 0x00007610ff987816 */ /* 0x000fc40000000098 */
[C---:B------:R-:W-:Y:S01]  /*34c0*/  ISETP.GT.AND P6, PT, R144.reuse, 0x2, PT ;  /* 0x000000029000780c */ /* 0x040fe20003fc4270 */
[C---:B------:R-:W-:Y:S01]  /*34d0*/  IMAD.WIDE R100, R219.reuse, 0x2, R100 ;  /* 0x00000002db647825 */ /* 0x040fe200078e0264 */
[----:B------:R-:W2:Y:S01]  /*34e0*/  @P4 LDG.E.U16 R153, desc[UR22][R98.64] ;  /* 0x0000001662994981 */ /* 0x000ea2000c1e1500 */
[C---:B------:R-:W-:Y:S02]  /*34f0*/  ISETP.GT.AND P5, PT, R144.reuse, 0x3, PT ;  /* 0x000000039000780c */ /* 0x040fe40003fa4270 */
[C---:B------:R-:W-:Y:S01]  /*3500*/  ISETP.GT.AND P1, PT, R144.reuse, 0x4, PT ;  /* 0x000000049000780c */ /* 0x040fe20003f24270 */
[----:B------:R-:W3:Y:S01]  /*3510*/  @P4 LDG.E.U16 R103, desc[UR22][R100.64] ;  /* 0x0000001664674981 */ /* 0x000ee2000c1e1500 */
[----:B------:R-:W-:Y:S01]  /*3520*/  ISETP.GT.AND P4, PT, R144, 0x5, PT ;  /* 0x000000059000780c */ /* 0x000fe20003f84270 */
[C---:B------:R-:W-:Y:S02]  /*3530*/  IMAD.WIDE R106, R219.reuse, 0x2, R106 ;  /* 0x00000002db6a7825 */ /* 0x040fe400078e026a */
[----:B------:R-:W4:Y:S02]  /*3540*/  @P3 LDG.E.U16 R102, desc[UR22][R72.64] ;  /* 0x0000001648663981 */ /* 0x000f24000c1e1500 */
[----:B------:R-:W-:-:S02]  /*3550*/  IMAD.WIDE R104, R219, 0x2, R104 ;  /* 0x00000002db687825 */ /* 0x000fc400078e0268 */
[----:B------:R-:W5:Y:S01]  /*3560*/  @P3 LDG.E.U16 R152, desc[UR22][R70.64] ;  /* 0x0000001646983981 */ /* 0x000f62000c1e1500 */
[----:B------:R-:W-:Y:S01]  /*3570*/  ISETP.GT.AND P3, PT, R144, 0x6, PT ;  /* 0x000000069000780c */ /* 0x000fe20003f64270 */
[C---:B------:R-:W-:Y:S01]  /*3580*/  IMAD.WIDE R16, R219.reuse, 0x2, R16 ;  /* 0x00000002db107825 */ /* 0x040fe200078e0210 */
[----:B------:R-:W-:Y:S02]  /*3590*/  PRMT R155, RZ, 0x7610, R155 ;  /* 0x00007610ff9b7816 */ /* 0x000fe4000000009b */
[----:B------:R-:W-:Y:S01]  /*35a0*/  PRMT R157, RZ, 0x7610, R157 ;  /* 0x00007610ff9d7816 */ /* 0x000fe2000000009d */
[C---:B------:R-:W-:Y:S01]  /*35b0*/  IMAD.WIDE R18, R219.reuse, 0x2, R18 ;  /* 0x00000002db127825 */ /* 0x040fe200078e0212 */
[----:B------:R-:W-:Y:S02]  /*35c0*/  PRMT R154, RZ, 0x7610, R154 ;  /* 0x00007610ff9a7816 */ /* 0x000fe4000000009a */
[----:B------:R-:W-:Y:S01]  /*35d0*/  PRMT R156, RZ, 0x7610, R156 ;  /* 0x00007610ff9c7816 */ /* 0x000fe2000000009c */
[----:B------:R-:W-:Y:S01]  /*35e0*/  IMAD.WIDE R32, R219, 0x2, R32 ;  /* 0x00000002db207825 */ /* 0x000fe200078e0220 */
[----:B------:R-:W-:-:S02]  /*35f0*/  PRMT R159, RZ, 0x7610, R159 ;  /* 0x00007610ff9f7816 */ /* 0x000fc4000000009f */
[----:B------:R-:W-:Y:S01]  /*3600*/  PRMT R161, RZ, 0x7610, R161 ;  /* 0x00007610ffa17816 */ /* 0x000fe200000000a1 */
[C---:B------:R-:W-:Y:S01]  /*3610*/  IMAD.WIDE R34, R219.reuse, 0x2, R34 ;  /* 0x00000002db227825 */ /* 0x040fe200078e0222 */
[----:B------:R-:W-:Y:S02]  /*3620*/  PRMT R158, RZ, 0x7610, R158 ;  /* 0x00007610ff9e7816 */ /* 0x000fe4000000009e */
[----:B------:R-:W-:Y:S01]  /*3630*/  PRMT R160, RZ, 0x7610, R160 ;  /* 0x00007610ffa07816 */ /* 0x000fe200000000a0 */
[C---:B------:R-:W-:Y:S01]  /*3640*/  IMAD.WIDE R48, R219.reuse, 0x2, R48 ;  /* 0x00000002db307825 */ /* 0x040fe200078e0230 */
[----:B------:R-:W-:Y:S01]  /*3650*/  PRMT R162, RZ, 0x7610, R162 ;  /* 0x00007610ffa27816 */ /* 0x000fe200000000a2 */
[----:B------:R-:W2:Y:S01]  /*3660*/  @P1 LDG.E.U16 R159, desc[UR22][R34.64] ;  /* 0x00000016229f1981 */ /* 0x000ea2000c1e1500 */
[----:B------:R-:W-:Y:S01]  /*3670*/  PRMT R164, RZ, 0x7610, R164 ;  /* 0x00007610ffa47816 */ /* 0x000fe200000000a4 */
[C---:B------:R-:W-:Y:S02]  /*3680*/  IMAD.WIDE R50, R219.reuse, 0x2, R50 ;  /* 0x00000002db327825 */ /* 0x040fe400078e0232 */
[----:B------:R-:W2:Y:S02]  /*3690*/  @P5 LDG.E.U16 R156, desc[UR22][R48.64] ;  /* 0x00000016309c5981 */ /* 0x000ea4000c1e1500 */
[----:B------:R-:W-:-:S02]  /*36a0*/  IMAD.WIDE R64, R219, 0x2, R64 ;  /* 0x00000002db407825 */ /* 0x000fc400078e0240 */
[----:B------:R-:W4:Y:S02]  /*36b0*/  @P5 LDG.E.U16 R154, desc[UR22][R50.64] ;  /* 0x00000016329a5981 */ /* 0x000f24000c1e1500 */
[C---:B------:R-:W-:Y:S01]  /*36c0*/  IMAD.WIDE R66, R219.reuse, 0x2, R66 ;  /* 0x00000002db427825 */ /* 0x040fe200078e0242 */
[C---:B------:R-:W-:Y:S01]  /*36d0*/  ISETP.GT.AND P5, PT, R144.reuse, 0x8, PT ;  /* 0x000000089000780c */ /* 0x040fe20003fa4270 */
[----:B------:R-:W4:Y:S02]  /*36e0*/  @P6 LDG.E.U16 R157, desc[UR22][R64.64] ;  /* 0x00000016409d6981 */ /* 0x000f24000c1e1500 */
[C---:B------:R-:W-:Y:S02]  /*36f0*/  IMAD.WIDE R44, R219.reuse, 0x2, R44 ;  /* 0x00000002db2c7825 */ /* 0x040fe400078e022c */
[----:B------:R-:W4:Y:S01]  /*3700*/  @P6 LDG.E.U16 R155, desc[UR22][R66.64] ;  /* 0x00000016429b6981 */ /* 0x000f22000c1e1500 */
[----:B------:R-:W-:Y:S01]  /*3710*/  ISETP.GT.AND P6, PT, R144, 0x7, PT ;  /* 0x000000079000780c */ /* 0x000fe20003fc4270 */
[----:B------:R-:W-:-:S02]  /*3720*/  IMAD.WIDE R46, R219, 0x2, R46 ;  /* 0x00000002db2e7825 */ /* 0x000fc400078e022e */
[----:B------:R-:W4:Y:S01]  /*3730*/  @P1 LDG.E.U16 R161, desc[UR22][R32.64] ;  /* 0x0000001620a11981 */ /* 0x000f22000c1e1500 */
[C---:B------:R-:W-:Y:S01]  /*3740*/  ISETP.GT.AND P1, PT, R144.reuse, 0x9, PT ;  /* 0x000000099000780c */ /* 0x040fe20003f24270 */
[C---:B------:R-:W-:Y:S02]  /*3750*/  IMAD.WIDE R60, R219.reuse, 0x2, R60 ;  /* 0x00000002db3c7825 */ /* 0x040fe400078e023c */
[----:B------:R-:W4:Y:S02]  /*3760*/  @P4 LDG.E.U16 R158, desc[UR22][R18.64] ;  /* 0x00000016129e4981 */ /* 0x000f24000c1e1500 */
[C---:B------:R-:W-:Y:S02]  /*3770*/  IMAD.WIDE R62, R219.reuse, 0x2, R62 ;  /* 0x00000002db3e7825 */ /* 0x040fe400078e023e */
[----:B------:R-:W4:Y:S01]  /*3780*/  @P4 LDG.E.U16 R160, desc[UR22][R16.64] ;  /* 0x0000001610a04981 */ /* 0x000f22000c1e1500 */
[----:B------:R-:W-:Y:S01]  /*3790*/  ISETP.GT.AND P4, PT, R144, 0xa, PT ;  /* 0x0000000a9000780c */ /* 0x000fe20003f84270 */
[----:B------:R-:W-:-:S02]  /*37a0*/  IMAD.WIDE R82, R219, 0x2, R82 ;  /* 0x00000002db527825 */ /* 0x000fc400078e0252 */
[----:B------:R-:W4:Y:S02]  /*37b0*/  @P3 LDG.E.U16 R162, desc[UR22][R104.64] ;  /* 0x0000001668a23981 */ /* 0x000f24000c1e1500 */
[C---:B------:R-:W-:Y:S02]  /*37c0*/  IMAD.WIDE R84, R219.reuse, 0x2, R84 ;  /* 0x00000002db547825 */ /* 0x040fe400078e0254 */
[----:B------:R-:W4:Y:S01]  /*37d0*/  @P3 LDG.E.U16 R164, desc[UR22][R106.64] ;  /* 0x000000166aa43981 */ /* 0x000f22000c1e1500 */
[----:B------:R-:W-:Y:S01]  /*37e0*/  ISETP.GT.AND P3, PT, R144, 0xb, PT ;  /* 0x0000000b9000780c */ /* 0x000fe20003f64270 */
        /* <DEDUP_REMOVED lines=11> */
[----:B------:R-:W4:Y:S01]  /*38a0*/  @P6 LDG.E.U16 R165, desc[UR22][R136.64] ;  /* 0x0000001688a56981 */ /* 0x000f22000c1e1500 */
[----:B------:R-:W-:Y:S01]  /*38b0*/  PRMT R173, RZ, 0x7610, R173 ;  /* 0x00007610ffad7816 */ /* 0x000fe200000000ad */
[C---:B------:R-:W-:Y:S01]  /*38c0*/  IMAD.WIDE R78, R219.reuse, 0x2, R78 ;  /* 0x00000002db4e7825 */ /* 0x040fe200078e024e */
[----:B------:R-:W-:Y:S01]  /*38d0*/  PRMT R170, RZ, 0x7610, R170 ;  /* 0x00007610ffaa7816 */ /* 0x000fe200000000aa */
[----:B------:R-:W4:Y:S01]  /*38e0*/  @P6 LDG.E.U16 R163, desc[UR22][R142.64] ;  /* 0x000000168ea36981 */ /* 0x000f22000c1e1500 */
[----:B------:R-:W-:Y:S01]  /*38f0*/  PRMT R172, RZ, 0x7610, R172 ;  /* 0x00007610ffac7816 */ /* 0x000fe200000000ac */
[C---:B------:R-:W-:Y:S01]  /*3900*/  IMAD.WIDE R80, R219.reuse, 0x2, R80 ;  /* 0x00000002db507825 */ /* 0x040fe200078e0250 */
[----:B------:R-:W-:Y:S01]  /*3910*/  ISETP.GT.AND P6, PT, R144, 0xc, PT ;  /* 0x0000000c9000780c */ /* 0x000fe20003fc4270 */
[----:B------:R-:W4:Y:S02]  /*3920*/  @P5 LDG.E.U16 R167, desc[UR22][R96.64] ;  /* 0x0000001660a75981 */ /* 0x000f24000c1e1500 */
[----:B------:R-:W-:-:S02]  /*3930*/  IMAD.WIDE R90, R219, 0x2, R90 ;  /* 0x00000002db5a7825 */ /* 0x000fc400078e025a */
[----:B------:R-:W5:Y:S01]  /*3940*/  @P5 LDG.E.U16 R169, desc[UR22][R94.64] ;  /* 0x000000165ea95981 */ /* 0x000f62000c1e1500 */
[C---:B------:R-:W-:Y:S01]  /*3950*/  ISETP.GT.AND P5, PT, R144.reuse, 0xd, PT ;  /* 0x0000000d9000780c */ /* 0x040fe20003fa4270 */
[C---:B------:R-:W-:Y:S02]  /*3960*/  IMAD.WIDE R92, R219.reuse, 0x2, R92 ;  /* 0x00000002db5c7825 */ /* 0x040fe400078e025c */
[----:B------:R-:W5:Y:S02]  /*3970*/  @P1 LDG.E.U16 R166, desc[UR22][R84.64] ;  /* 0x0000001654a61981 */ /* 0x000f64000c1e1500 */
[C---:B------:R-:W-:Y:S02]  /*3980*/  IMAD.WIDE R110, R219.reuse, 0x2, R110 ;  /* 0x00000002db6e7825 */ /* 0x040fe400078e026e */
[----:B------:R-:W5:Y:S01]  /*3990*/  @P1 LDG.E.U16 R168, desc[UR22][R82.64] ;  /* 0x0000001652a81981 */ /* 0x000f62000c1e1500 */
[----:B------:R-:W-:Y:S01]  /*39a0*/  ISETP.GT.AND P1, PT, R144, 0xe, PT ;  /* 0x0000000e9000780c */ /* 0x000fe20003f24270 */
[----:B------:R-:W-:-:S02]  /*39b0*/  IMAD.WIDE R108, R219, 0x2, R108 ;  /* 0x00000002db6c7825 */ /* 0x000fc400078e026c */
[----:B------:R-:W5:Y:S02]  /*39c0*/  @P4 LDG.E.U16 R171, desc[UR22][R62.64] ;  /* 0x000000163eab4981 */ /* 0x000f64000c1e1500 */
[C---:B------:R-:W-:Y:S02]  /*39d0*/  IMAD.WIDE R12, R219.reuse, 0x2, R12 ;  /* 0x00000002db0c7825 */ /* 0x040fe400078e020c */
[----:B------:R-:W5:Y:S01]  /*39e0*/  @P4 LDG.E.U16 R173, desc[UR22][R60.64] ;  /* 0x000000163cad4981 */ /* 0x000f62000c1e1500 */
[----:B------:R-:W-:Y:S01]  /*39f0*/  ISETP.GT.AND P4, PT, R144, 0x10, PT ;  /* 0x000000109000780c */ /* 0x000fe20003f84270 */
[C---:B------:R-:W-:Y:S02]  /*3a00*/  IMAD.WIDE R14, R219.reuse, 0x2, R14 ;  /* 0x00000002db0e7825 */ /* 0x040fe400078e020e */
[----:B------:R-:W5:Y:S02]  /*3a10*/  @P3 LDG.E.U16 R170, desc[UR22][R46.64] ;  /* 0x000000162eaa3981 */ /* 0x000f64000c1e1500 */
[----:B------:R-:W-:-:S02]  /*3a20*/  IMAD.WIDE R28, R219, 0x2, R28 ;  /* 0x00000002db1c7825 */ /* 0x000fc400078e021c */
[----:B------:R-:W5:Y:S01]  /*3a30*/  @P3 LDG.E.U16 R172, desc[UR22][R44.64] ;  /* 0x000000162cac3981 */ /* 0x000f62000c1e1500 */
[C---:B------:R-:W-:Y:S01]  /*3a40*/  ISETP.GT.AND P3, PT, R144.reuse, 0x11, PT ;  /* 0x000000119000780c */ /* 0x040fe20003f64270 */
[C---:B------:R-:W-:Y:S01]  /*3a50*/  IMAD.WIDE R30, R219.reuse, 0x2, R30 ;  /* 0x00000002db1e7825 */ /* 0x040fe200078e021e */
[----:B------:R-:W-:Y:S02]  /*3a60*/  PRMT R175, RZ, 0x7610, R175 ;  /* 0x00007610ffaf7816 */ /* 0x000fe400000000af */
[----:B------:R-:W-:Y:S01]  /*3a70*/  PRMT R177, RZ, 0x7610, R177 ;  /* 0x00007610ffb17816 */ /* 0x000fe200000000b1 */
[C---:B------:R-:W-:Y:S01]  /*3a80*/  IMAD.WIDE R86, R219.reuse, 0x2, R86 ;  /* 0x00000002db567825 */ /* 0x040fe200078e0256 */
[----:B------:R-:W-:Y:S02]  /*3a90*/  PRMT R174, RZ, 0x7610, R174 ;  /* 0x00007610ffae7816 */ /* 0x000fe400000000ae */
[----:B------:R-:W-:Y:S01]  /*3aa0*/  PRMT R176, RZ, 0x7610, R176 ;  /* 0x00007610ffb07816 */ /* 0x000fe200000000b0 */
[----:B------:R-:W5:Y:S01]  /*3ab0*/  @P6 LDG.E.U16 R175, desc[UR22][R30.64] ;  /* 0x000000161eaf6981 */ /* 0x000f62000c1e1500 */
[----:B------:R-:W-:Y:S01]  /*3ac0*/  PRMT R178, RZ, 0x7610, R178 ;  /* 0x00007610ffb27816 */ /* 0x000fe200000000b2 */
[C---:B------:R-:W-:Y:S01]  /*3ad0*/  IMAD.WIDE R88, R219.reuse, 0x2, R88 ;  /* 0x00000002db587825 */ /* 0x040fe200078e0258 */
        /* <DEDUP_REMOVED lines=10> */
[C---:B------:R-:W-:Y:S01]  /*3b80*/  ISETP.GT.AND P6, PT, R144.reuse, 0x12, PT ;  /* 0x000000129000780c */ /* 0x040fe20003fc4270 */
[C---:B------:R-:W-:Y:S01]  /*3b90*/  IMAD.WIDE R24, R219.reuse, 0x2, R24 ;  /* 0x00000002db187825 */ /* 0x040fe200078e0218 */
[----:B------:R-:W-:Y:S01]  /*3ba0*/  ISETP.GT.AND P5, PT, R144, 0x13, PT ;  /* 0x000000139000780c */ /* 0x000fe20003fa4270 */
[----:B------:R-:W5:Y:S02]  /*3bb0*/  @P1 LDG.E.U16 R178, desc[UR22][R108.64] ;  /* 0x000000166cb21981 */ /* 0x000f64000c1e1500 */
        /* <DEDUP_REMOVED lines=13> */
[C---:B------:R-:W-:Y:S01]  /*3c90*/  IMAD.WIDE R20, R219.reuse, 0x2, R20 ;  /* 0x00000002db147825 */ /* 0x040fe200078e0214 */
[----:B------:R-:W-:Y:S02]  /*3ca0*/  PRMT R187, RZ, 0x7610, R187 ;  /* 0x00007610ffbb7816 */ /* 0x000fe400000000bb */
[----:B------:R-:W-:Y:S01]  /*3cb0*/  PRMT R189, RZ, 0x7610, R189 ;  /* 0x00007610ffbd7816 */ /* 0x000fe200000000bd */
[----:B------:R-:W-:Y:S01]  /*3cc0*/  IMAD.WIDE R22, R219, 0x2, R22 ;  /* 0x00000002db167825 */ /* 0x000fe200078e0216 */
[----:B------:R-:W-:-:S02]  /*3cd0*/  PRMT R188, RZ, 0x7610, R188 ;  /* 0x00007610ffbc7816 */ /* 0x000fc400000000bc */
        /* <DEDUP_REMOVED lines=59> */
[----:B------:R-:W-:Y:S02]  /*4090*/  IMAD.WIDE R140, R219, 0x2, R140 ;  /* 0x00000002db8c7825 */ /* 0x000fe400078e028c */
[----:B------:R-:W5:Y:S01]  /*40a0*/  @P3 LDG.E.U16 R210, desc[UR22][R36.64] ;  /* 0x0000001624d23981 */ /* 0x000f62000c1e1500 */
[----:B------:R-:W-:Y:S01]  /*40b0*/  ISETP.GT.AND P3, PT, R144, 0x1e, PT ;  /* 0x0000001e9000780c */ /* 0x000fe20003f64270 */
[----:B------:R-:W-:-:S02]  /*40c0*/  IMAD.WIDE R120, R221, 0x2, R120 ;  /* 0x00000002dd787825 */ /* 0x000fc400078e0278 */
[----:B------:R-:W5:Y:S02]  /*40d0*/  @P4 LDG.E.U16 R211, desc[UR22][R22.64] ;  /* 0x0000001616d34981 */ /* 0x000f64000c1e1500 */
[----:B------:R-:W-:Y:S02]  /*40e0*/  IMAD.WIDE R122, R221, 0x2, R122 ;  /* 0x00000002dd7a7825 */ /* 0x000fe400078e027a */
[----:B------:R-:W5:Y:S01]  /*40f0*/  @P4 LDG.E.U16 R213, desc[UR22][R20.64] ;  /* 0x0000001614d54981 */ /* 0x000f62000c1e1500 */
[----:B------:R-:W-:Y:S02]  /*4100*/  ISETP.GT.AND P4, PT, R144, 0x1f, PT ;  /* 0x0000001f9000780c */ /* 0x000fe40003f84270 */
[----:B------:R-:W-:Y:S02]  /*4110*/  PRMT R212, RZ, 0x7610, R212 ;  /* 0x00007610ffd47816 */ /* 0x000fe400000000d4 */
[----:B------:R-:W-:Y:S02]  /*4120*/  PRMT R214, RZ, 0x7610, R214 ;  /* 0x00007610ffd67816 */ /* 0x000fe400000000d6 */
[----:B------:R-:W-:-:S02]  /*4130*/  PRMT R179, RZ, 0x7610, R179 ;  /* 0x00007610ffb37816 */ /* 0x000fc400000000b3 */
[----:B------:R-:W-:Y:S01]  /*4140*/  PRMT R181, RZ, 0x7610, R181 ;  /* 0x00007610ffb57816 */ /* 0x000fe200000000b5 */
[----:B------:R-:W5:Y:S01]  /*4150*/  @P5 LDG.E.U16 R212, desc[UR22][R6.64] ;  /* 0x0000001606d45981 */ /* 0x000f62000c1e1500 */
[----:B------:R-:W-:Y:S02]  /*4160*/  PRMT R199, RZ, 0x7610, R199 ;  /* 0x00007610ffc77816 */ /* 0x000fe400000000c7 */
[----:B------:R-:W-:Y:S01]  /*4170*/  PRMT R201, RZ, 0x7610, R201 ;  /* 0x00007610ffc97816 */ /* 0x000fe200000000c9 */
[----:B------:R-:W5:Y:S01]  /*4180*/  @P5 LDG.E.U16 R214, desc[UR22][R4.64] ;  /* 0x0000001604d65981 */ /* 0x000f62000c1e1500 */
[----:B------:R-:W-:Y:S02]  /*4190*/  PRMT R216, RZ, 0x7610, R216 ;  /* 0x00007610ffd87816 */ /* 0x000fe400000000d8 */
[----:B------:R-:W-:Y:S01]  /*41a0*/  PRMT R218, RZ, 0x7610, R218 ;  /* 0x00007610ffda7816 */ /* 0x000fe200000000da */
[----:B------:R-:W5:Y:S01]  /*41b0*/  @P6 LDG.E.U16 R179, desc[UR22][R140.64] ;  /* 0x000000168cb36981 */ /* 0x000f62000c1e1500 */
[----:B------:R-:W-:-:S02]  /*41c0*/  PRMT R215, RZ, 0x7610, R215 ;  /* 0x00007610ffd77816 */ /* 0x000fc400000000d7 */
[----:B------:R-:W-:Y:S01]  /*41d0*/  PRMT R217, RZ, 0x7610, R217 ;  /* 0x00007610ffd97816 */ /* 0x000fe200000000d9 */
[----:B------:R-:W5:Y:S04]  /*41e0*/  @P3 LDG.E.U16 R216, desc[UR22][R116.64] ;  /* 0x0000001674d83981 */ /* 0x000f68000c1e1500 */
[----:B------:R-:W5:Y:S04]  /*41f0*/  @P3 LDG.E.U16 R218, desc[UR22][R118.64] ;  /* 0x0000001676da3981 */ /* 0x000f68000c1e1500 */
[----:B------:R-:W5:Y:S04]  /*4200*/  @P6 LDG.E.U16 R181, desc[UR22][R132.64] ;  /* 0x0000001684b56981 */ /* 0x000f68000c1e1500 */
[----:B------:R-:W5:Y:S04]  /*4210*/  @P1 LDG.E.U16 R199, desc[UR22][R138.64] ;  /* 0x000000168ac71981 */ /* 0x000f68000c1e1500 */
[----:B------:R-:W5:Y:S04]  /*4220*/  @P1 LDG.E.U16 R201, desc[UR22][R130.64] ;  /* 0x0000001682c91981 */ /* 0x000f68000c1e1500 */
[----:B------:R-:W5:Y:S04]  /*4230*/  @P4 LDG.E.U16 R215, desc[UR22][R134.64] ;  /* 0x0000001686d74981 */ /* 0x000f68000c1e1500 */
[----:B------:R-:W5:Y:S01]  /*4240*/  @P4 LDG.E.U16 R217, desc[UR22][R128.64] ;  /* 0x0000001680d94981 */ /* 0x000f62000c1e1500 */
[----:B------:R-:W-:Y:S01]  /*4250*/  BAR.SYNC.DEFER_BLOCKING 0x0 ;  /* 0x0000000000007b1d */ /* 0x000fe20000010000 */
[----:B------:R-:W-:-:S02]  /*4260*/  ISETP.GE.AND P5, PT, R191, R144, PT ;  /* 0x00000090bf00720c */ /* 0x000fc40003fa6270 */
[----:B------:R-:W-:Y:S02]  /*4270*/  PRMT R220, RZ, 0x7610, R220 ;  /* 0x00007610ffdc7816 */ /* 0x000fe400000000dc */
[----:B------:R-:W-:Y:S02]  /*4280*/  PRMT R222, RZ, 0x7610, R222 ;  /* 0x00007610ffde7816 */ /* 0x000fe400000000de */
[----:B------:R-:W-:Y:S02]  /*4290*/  PRMT R224, RZ, 0x7610, R224 ;  /* 0x00007610ffe07816 */ /* 0x000fe400000000e0 */
[----:B------:R-:W-:-:S05]  /*42a0*/  PRMT R226, RZ, 0x7610, R226 ;  /* 0x00007610ffe27816 */ /* 0x000fca00000000e2 */
[----:B------:R-:W5:Y:S04]  /*42b0*/  @!P5 LDG.E.U16 R220, desc[UR22][R120.64] ;  /* 0x0000001678dcd981 */ /* 0x000f68000c1e1500 */
[----:B------:R-:W5:Y:S04]  /*42c0*/  @!P5 LDG.E.U16 R222, desc[UR22][R126.64] ;  /* 0x000000167eded981 */ /* 0x000f68000c1e1500 */
[----:B------:R-:W5:Y:S04]  /*42d0*/  @!P5 LDG.E.U16 R224, desc[UR22][R124.64] ;  /* 0x000000167ce0d981 */ /* 0x000f68000c1e1500 */
[----:B------:R-:W5:Y:S04]  /*42e0*/  @!P5 LDG.E.U16 R226, desc[UR22][R122.64] ;  /* 0x000000167ae2d981 */ /* 0x000f68000c1e1500 */
[----:B---3--:R0:W-:Y:S04]  /*42f0*/  STS.U16 [R192+UR9+0x8000], R103 ;  /* 0x00800067c0007988 */ /* 0x0081e80008000409 */
[----:B--2---:R0:W-:Y:S01]  /*4300*/  STS.U16 [R192+UR9+0xc000], R153 ;  /* 0x00c00099c0007988 */ /* 0x0041e20008000409 */
[----:B------:R-:W-:-:S04]  /*4310*/  ULEA UR11, UR24, UR9, 0x3 ;  /* 0x00000009180b7291 */ /* 0x000fc8000f8e18ff */
[----:B------:R-:W-:Y:S01]  /*4320*/  UIADD3 UR11, UPT, UPT, UR11, 0x11000, URZ ;  /* 0x000110000b0b7890 */ /* 0x000fe2000fffe0ff */
[----:B----4-:R0:W-:Y:S04]  /*4330*/  STS.U16 [R192+UR9+0x8400], R167 ;  /* 0x008400a7c0007988 */ /* 0x0101e80008000409 */
[----:B-----5:R0:W-:Y:S04]  /*4340*/  STS.U16 [R192+UR9+0xc400], R169 ;  /* 0x00c400a9c0007988 */ /* 0x0201e80008000409 */
        /* <DEDUP_REMOVED lines=64> */
[----:B------:R1:W-:Y:S06]  /*4750*/  MEMBAR.ALL.CTA ;  /* 0x0000000000007992 */ /* 0x0003ec0000008000 */
[----:B-1----:R-:W1:Y:S02]  /*4760*/  FENCE.VIEW.ASYNC.S ;  /* 0x00000000000073c6 */ /* 0x002e640000000000 */
[----:B-1----:R-:W-:Y:S06]  /*4770*/  BAR.SYNC.DEFER_BLOCKING 0x0 ;  /* 0x0000000000007b1d */ /* 0x002fec0000010000 */
[----:B------:R-:W-:Y:S05]  /*4780*/  @P0 BRA `(.L_x_9) ;  /* 0x0000000000900947 */ /* 0x000fea0003800000 */
[----:B------:R-:W-:Y:S02]  /*4790*/  UIADD3 UR25, UPT, UPT, UR8, 0x20, URZ ;  /* 0x0000002008197890 */ /* 0x000fe4000fffe0ff */
[----:B------:R-:W-:Y:S02]  /*47a0*/  UIADD3 UR42, UPT, UPT, UR8, 0x20, URZ ;  /* 0x00000020082a7890 */ /* 0x000fe4000fffe0ff */
[----:B------:R-:W-:Y:S02]  /*47b0*/  UIADD3 UR43, UPT, UPT, UR8, 0x40, URZ ;  /* 0x00000040082b7890 */ /* 0x000fe4000fffe0ff */
[----:B------:R-:W-:Y:S02]  /*47c0*/  UIADD3 UR48, UPT, UPT, UR8, 0x40, URZ ;  /* 0x0000004008307890 */ /* 0x000fe4000fffe0ff */
[----:B------:R-:W-:Y:S01]  /*47d0*/  UIADD3 UR49, UPT, UPT, UR8, 0x60, URZ ;  /* 0x0000006008317890 */ /* 0x000fe2000fffe0ff */
[----:B------:R-:W-:Y:S01]  /*47e0*/  UMOV UR20, 0x0 ;  /* 0x0000000000147882 */ /* 0x000fe20000000000 */
[----:B------:R-:W-:Y:S01]  /*47f0*/  UMOV UR21, 0x8088010 ;  /* 0x0808801000157882 */ /* 0x000fe20000000000 */
[----:B------:R-:W-:Y:S01]  /*4800*/  UMOV UR19, 0x40004040 ;  /* 0x4000404000137882 */ /* 0x000fe20000000000 */
[----:B------:R-:W-:-:S02]  /*4810*/  UIADD3 UR54, UPT, UPT, UR8, 0x60, URZ ;  /* 0x0000006008367890 */ /* 0x000fc4000fffe0ff */
[----:B------:R1:W-:Y:S01]  /*4820*/  UTCHMMA gdesc[UR18], gdesc[UR16], tmem[UR8], tmem[UR20], idesc[UR21], UPT ;  /* 0x00ff1410120075ea */ /* 0x0003e2000b800008 */
[----:B------:R-:W-:Y:S01]  /*4830*/  UMOV UR38, 0x0 ;  /* 0x0000000000267882 */ /* 0x000fe20000000000 */
[----:B------:R-:W-:Y:S01]  /*4840*/  UMOV UR39, 0x8088010 ;  /* 0x0808801000277882 */ /* 0x000fe20000000000 */
[----:B------:R-:W-:Y:S01]  /*4850*/  UMOV UR40, 0x0 ;  /* 0x0000000000287882 */ /* 0x000fe20000000000 */
[----:B------:R-:W-:Y:S01]  /*4860*/  UMOV UR41, 0x8088010 ;  /* 0x0808801000297882 */ /* 0x000fe20000000000 */
[----:B------:R-:W-:Y:S01]  /*4870*/  UMOV UR44, 0x0 ;  /* 0x00000000002c7882 */ /* 0x000fe20000000000 */
[----:B------:R-:W-:Y:S01]  /*4880*/  UMOV UR45, 0x8088010 ;  /* 0x08088010002d7882 */ /* 0x000fe20000000000 */
[----:B------:R1:W-:Y:S01]  /*4890*/  UTCHMMA gdesc[UR12], gdesc[UR14], tmem[UR8], tmem[UR38], idesc[UR39], UPT ;  /* 0x00ff260e0c0075ea */ /* 0x0003e2000b800008 */
        /* <DEDUP_REMOVED lines=8> */
[----:B------:R-:W-:Y:S01]  /*4920*/  UMOV UR6, UR11 ;  /* 0x0000000b00067c82 */ /* 0x000fe20008000000 */
[----:B------:R-:W-:Y:S01]  /*4930*/  UMOV UR7, URZ ;  /* 0x000000ff00077c82 */ /* 0x000fe20008000000 */
[----:B------:R1:W-:Y:S01]  /*4940*/  UTCHMMA gdesc[UR30], gdesc[UR16], tmem[UR43], tmem[UR46], idesc[UR47], UPT ;  /* 0x00ff2e101e0075ea */ /* 0x0003e2000b80002b */
[----:B------:R-:W-:Y:S01]  /*4950*/  UMOV UR56, 0x0 ;  /* 0x0000000000387882 */ /* 0x000fe20000000000 */
[----:B------:R-:W-:Y:S01]  /*4960*/  UMOV UR57, 0x8088010 ;  /* 0x0808801000397882 */ /* 0x000fe20000000000 */
[----:B------:R1:W-:Y:S01]  /*4970*/  UTCHMMA gdesc[UR32], gdesc[UR14], tmem[UR48], tmem[UR50], idesc[UR51], UPT ;  /* 0x00ff320e200075ea */ /* 0x0003e2000b800030 */
[----:B------:R-:W-:Y:S01]  /*4980*/  UMOV UR4, UR6 ;  /* 0x0000000600047c82 */ /* 0x000fe20008000000 */
[----:B------:R1:W-:Y:S01]  /*4990*/  UTCHMMA gdesc[UR34], gdesc[UR16], tmem[UR49], tmem[UR52], idesc[UR53], UPT ;  /* 0x00ff3410220075ea */ /* 0x0003e2000b800031 */
[----:B------:R1:W-:Y:S01]  /*49a0*/  UTCHMMA gdesc[UR36], gdesc[UR14], tmem[UR54], tmem[UR56], idesc[UR57], UPT ;  /* 0x00ff380e240075ea */ /* 0x0003e2000b800036 */
[----:B------:R1:W-:Y:S01]  /*49b0*/  UTCBAR [UR4], URZ ;  /* 0x000000ff040073e9 */ /* 0x0003e200080000ff */
[----:B------:R-:W-:Y:S01]  /*49c0*/  NOP ;  /* 0x0000000000007918 */ /* 0x000fe20000000000 */
.L_x_9:
[----:B------:R-:W-:Y:S01]  /*49d0*/  UIADD3 UR24, UPT, UPT, UR24, 0x1, URZ ;  /* 0x0000000118187890 */ /* 0x000fe2000fffe0ff */
[----:B------:R-:W-:Y:S02]  /*49e0*/  VIADD R151, R151, 0xffffffff ;  /* 0xffffffff97977836 */ /* 0x000fe40000000000 */
[----:B------:R-:W-:Y:S01]  /*49f0*/  VIADD R144, R144, 0xffffffe0 ;  /* 0xffffffe090907836 */ /* 0x000fe20000000000 */
[----:B------:R-:W-:Y:S02]  /*4a00*/  UISETP.GT.AND UP1, UPT, UR24, 0x1, UPT ;  /* 0x000000011800788c */ /* 0x000fe4000bf24270 */
[----:B------:R-:W-:Y:S02]  /*4a10*/  ISETP.NE.U32.AND P1, PT, R151, RZ, PT ;  /* 0x000000ff9700720c */ /* 0x000fe40003f25070 */
[----:B-1----:R-:W-:Y:S02]  /*4a20*/  USEL UR4, URZ, 0x1, !UP1 ;  /* 0x00000001ff047887 */ /* 0x002fe4000c800000 */
[----:B------:R-:W-:-:S02]  /*4a30*/  USEL UR24, UR24, URZ, !UP1 ;  /* 0x000000ff18187287 */ /* 0x000fc4000c800000 */
[----:B------:R-:W-:-:S03]  /*4a40*/  ULOP3.LUT UR6, UR5, UR4, URZ, 0x3c, !UPT ;  /* 0x0000000405067292 */ /* 0x000fc6000f8e3cff */
[----:B------:R-:W-:-:S04]  /*4a50*/  UMOV UR4, UR5 ;  /* 0x0000000500047c82 */ /* 0x000fc80008000000 */
[----:B------:R-:W-:Y:S01]  /*4a60*/  UMOV UR5, UR6 ;  /* 0x0000000600057c82 */ /* 0x000fe20008000000 */
[----:B------:R-:W-:Y:S05]  /*4a70*/  @P1 BRA `(.L_x_10) ;  /* 0xffffffe800541947 */ /* 0x000fea000383ffff */
.L_x_7:
[----:B------:R-:W-:-:S13]  /*4a80*/  ISETP.GE.AND P0, PT, R190, 0x20, PT ;  /* 0x00000020be00780c */ /* 0x000fda0003f06270 */
[----:B------:R-:W-:Y:S05]  /*4a90*/  @!P0 BRA `(.L_x_11) ;  /* 0x0000000000108947 */ /* 0x000fea0003800000 */
[----:B------:R-:W-:-:S06]  /*4aa0*/  USHF.L.U32 UR4, UR4, 0x1f, URZ ;  /* 0x0000001f04047899 */ /* 0x000fcc00080006ff */
[----:B------:R-:W-:-:S04]  /*4ab0*/  IMAD.U32 R4, RZ, RZ, UR4 ;  /* 0x00000004ff047e24 */ /* 0x000fc8000f8e00ff */
[----:B------:R-:W1:Y:S02]  /*4ac0*/  SYNCS.PHASECHK.TRANS64.TRYWAIT P0, [UR11], R4 ;  /* 0x00000004ff0075a7 */ /* 0x000e64000800110b */
[----:B-1----:R-:W-:Y:S05]  /*4ad0*/  @!P0 BRA `(.L_x_12) ;  /* 0x0000001800ec8947 */ /* 0x002fea0003800000 */
.L_x_11:
[----:B------:R-:W-:Y:S01]  /*4ae0*/  BAR.SYNC.DEFER_BLOCKING 0x0 ;  /* 0x0000000000007b1d */ /* 0x000fe20000010000 */
[C---:B0-----:R-:W-:Y:S02]  /*4af0*/  IMAD.SHL.U32 R69, R0.reuse, 0x10, RZ ;  /* 0x0000001000457824 */ /* 0x041fe400078e00ff */
[----:B------:R-:W-:Y:S02]  /*4b00*/  IMAD.SHL.U32 R0, R0, 0x20, RZ ;  /* 0x0000002000007824 */ /* 0x000fe400078e00ff */
[----:B------:R-:W-:Y:S01]  /*4b10*/  VIADD R71, R2, 0x1 ;  /* 0x0000000102477836 */ /* 0x000fe20000000000 */
[----:B------:R-:W-:Y:S01]  /*4b20*/  LOP3.LUT R69, R69, 0x7f0, RZ, 0xc0, !PT ;  /* 0x000007f045457812 */ /* 0x000fe200078ec0ff */
[----:B------:R-:W0:Y:S01]  /*4b30*/  LDCU.128 UR4, c[0x0][0x390] ;  /* 0x00007200ff0477ac */ /* 0x000e220008000c00 */
[----:B------:R-:W-:Y:S01]  /*4b40*/  LOP3.LUT R0, R0, 0x1000, RZ, 0xc0, !PT ;  /* 0x0000100000007812 */ /* 0x000fe200078ec0ff */
[----:B------:R-:W-:-:S03]  /*4b50*/  VIADD R70, R2, 0x2 ;  /* 0x0000000202467836 */ /* 0x000fc60000000000 */
[----:B------:R-:W-:Y:S01]  /*4b60*/  IADD3 R69, PT, PT, R69, UR9, R0 ;  /* 0x0000000945457c10 */ /* 0x000fe2000fffe000 */
[----:B------:R-:W-:Y:S01]  /*4b70*/  VIADD R0, R2, 0x3 ;  /* 0x0000000302007836 */ /* 0x000fe20000000000 */
[----:B------:R-:W1:Y:S02]  /*4b80*/  @!P2 SYNCS.CCTL.IV [UR9+0x11000] ;  /* 0x01100000ff00a9b1 */ /* 0x000e640008000009 */
[----:B-1----:R-:W-:Y:S02]  /*4b90*/  BAR.SYNC.DEFER_BLOCKING 0x0 ;  /* 0x0000000000007b1d */ /* 0x002fe40000010000 */
[----:B0-----:R-:W-:Y:S02]  /*4ba0*/  ISETP.GE.AND P0, PT, R0, UR7, PT ;  /* 0x0000000700007c0c */ /* 0x001fe4000bf06270 */
[----:B------:R-:W-:Y:S02]  /*4bb0*/  ISETP.GE.AND P6, PT, R2, UR7, PT ;  /* 0x0000000702007c0c */ /* 0x000fe4000bfc6270 */
[----:B------:R-:W-:-:S02]  /*4bc0*/  ISETP.GE.AND P1, PT, R71, UR7, PT ;  /* 0x0000000747007c0c */ /* 0x000fc4000bf26270 */
[----:B------:R-:W-:Y:S01]  /*4bd0*/  ISETP.LT.AND P6, PT, R182, UR6, !P6 ;  /* 0x00000006b6007c0c */ /* 0x000fe2000f7c1270 */
[----:B------:R-:W0:Y:S01]  /*4be0*/  LDTM.x64 R4, tmem[UR10] ;  /* 0x0000000a000479ee */ /* 0x000e220008340000 */
[----:B------:R-:W-:Y:S01]  /*4bf0*/  ISETP.GE.AND P4, PT, R70, UR7, PT ;  /* 0x0000000746007c0c */ /* 0x000fe2000bf86270 */
[----:B------:R-:W1:Y:S01]  /*4c00*/  @!P2 SYNCS.CCTL.IV [UR9+0x11008] ;  /* 0x01100800ff00a9b1 */ /* 0x000e620008000009 */
[----:B------:R-:W-:Y:S01]  /*4c10*/  NOP ;  /* 0x0000000000007918 */ /* 0x000fe20000000000 */
[----:B------:R-:W-:-:S04]  /*4c20*/  ISETP.GE.AND P2, PT, R68, UR6, PT ;  /* 0x0000000644007c0c */ /* 0x000fc8000bf46270 */
[----:B------:R-:W-:Y:S02]  /*4c30*/  ISETP.LT.AND P2, PT, R2, UR7, !P2 ;  /* 0x0000000702007c0c */ /* 0x000fe4000d741270 */
[----:B0-----:R-:W-:Y:S02]  /*4c40*/  F2FP.F16.F32.PACK_AB R4, R5, R4 ;  /* 0x000000040504723e */ /* 0x001fe400000000ff */
[----:B------:R-:W-:Y:S02]  /*4c50*/  F2FP.F16.F32.PACK_AB R5, R7, R6 ;  /* 0x000000060705723e */ /* 0x000fe400000000ff */
[----:B------:R-:W-:Y:S02]  /*4c60*/  F2FP.F16.F32.PACK_AB R6, R9, R8 ;  /* 0x000000080906723e */ /* 0x000fe400000000ff */
[----:B------:R-:W-:Y:S02]  /*4c70*/  F2FP.F16.F32.PACK_AB R7, R11, R10 ;  /* 0x0000000a0b07723e */ /* 0x000fe400000000ff */
[----:B------:R-:W-:-:S02]  /*4c80*/  F2FP.F16.F32.PACK_AB R72, R37, R36 ;  /* 0x000000242548723e */ /* 0x000fc400000000ff */
[----:B------:R-:W-:Y:S01]  /*4c90*/  F2FP.F16.F32.PACK_AB R73, R39, R38 ;  /* 0x000000262749723e */ /* 0x000fe200000000ff */
[----:B-1----:R-:W-:Y:S01]  /*4ca0*/  STS.128 [R69], R4 ;  /* 0x0000000445007388 */ /* 0x002fe20000000c00 */
[----:B------:R-:W-:Y:S02]  /*4cb0*/  F2FP.F16.F32.PACK_AB R74, R41, R40 ;  /* 0x00000028294a723e */ /* 0x000fe400000000ff */
[----:B------:R-:W-:Y:S02]  /*4cc0*/  F2FP.F16.F32.PACK_AB R75, R43, R42 ;  /* 0x0000002a2b4b723e */ /* 0x000fe400000000ff */
[----:B------:R-:W-:Y:S02]  /*4cd0*/  F2FP.F16.F32.PACK_AB R28, R29, R28 ;  /* 0x0000001c1d1c723e */ /* 0x000fe400000000ff */
[----:B------:R-:W-:Y:S01]  /*4ce0*/  F2FP.F16.F32.PACK_AB R29, R31, R30 ;  /* 0x0000001e1f1d723e */ /* 0x000fe200000000ff */
[----:B------:R-:W-:Y:S01]  /*4cf0*/  STS.128 [R69+0x800], R72 ;  /* 0x0008004845007388 */ /* 0x000fe20000000c00 */
[----:B------:R-:W-:-:S02]  /*4d00*/  F2FP.F16.F32.PACK_AB R31, R35, R34 ;  /* 0x00000022231f723e */ /* 0x000fc400000000ff */
[----:B------:R-:W-:Y:S01]  /*4d10*/  LEA R34, R3, UR9, 0x4 ;  /* 0x0000000903227c11 */ /* 0x000fe2000f8e20ff */
[----:B------:R-:W-:Y:S01]  /*4d20*/  BAR.SYNC.DEFER_BLOCKING 0x0 ;  /* 0x0000000000007b1d */ /* 0x000fe20000010000 */
[----:B------:R-:W-:Y:S01]  /*4d30*/  F2FP.F16.F32.PACK_AB R44, R45, R44 ;  /* 0x0000002c2d2c723e */ /* 0x000fe200000000ff */
[----:B------:R-:W-:Y:S01]  /*4d40*/  VIADD R3, R2, 0x4 ;  /* 0x0000000402037836 */ /* 0x000fe20000000000 */
[----:B------:R-:W-:Y:S02]  /*4d50*/  F2FP.F16.F32.PACK_AB R45, R47, R46 ;  /* 0x0000002e2f2d723e */ /* 0x000fe400000000ff */
[----:B------:R-:W-:Y:S01]  /*4d60*/  F2FP.F16.F32.PACK_AB R46, R49, R48 ;  /* 0x00000030312e723e */ /* 0x000fe200000000ff */
[----:B------:R-:W0:Y:S01]  /*4d70*/  LDCU UR9, c[0x0][0x3b8] ;  /* 0x00007700ff0977ac */ /* 0x000e220008000800 */
[----:B------:R-:W-:Y:S02]  /*4d80*/  F2FP.F16.F32.PACK_AB R47, R51, R50 ;  /* 0x00000032332f723e */ /* 0x000fe400000000ff */
[----:B------:R-:W-:-:S02]  /*4d90*/  F2FP.F16.F32.PACK_AB R8, R13, R12 ;  /* 0x0000000c0d08723e */ /* 0x000fc400000000ff */
[----:B------:R-:W-:Y:S02]  /*4da0*/  F2FP.F16.F32.PACK_AB R9, R15, R14 ;  /* 0x0000000e0f09723e */ /* 0x000fe400000000ff */
[----:B------:R-:W-:Y:S02]  /*4db0*/  F2FP.F16.F32.PACK_AB R10, R17, R16 ;  /* 0x00000010110a723e */ /* 0x000fe400000000ff */
[----:B------:R-:W-:Y:S02]  /*4dc0*/  F2FP.F16.F32.PACK_AB R11, R19, R18 ;  /* 0x00000012130b723e */ /* 0x000fe400000000ff */
[----:B------:R-:W-:Y:S02]  /*4dd0*/  F2FP.F16.F32.PACK_AB R52, R53, R52 ;  /* 0x000000343534723e */ /* 0x000fe400000000ff */
[----:B------:R-:W-:Y:S02]  /*4de0*/  F2FP.F16.F32.PACK_AB R53, R55, R54 ;  /* 0x000000363735723e */ /* 0x000fe400000000ff */
[----:B------:R-:W-:-:S02]  /*4df0*/  F2FP.F16.F32.PACK_AB R36, R21, R20 ;  /* 0x000000141524723e */ /* 0x000fc400000000ff */
[----:B------:R-:W-:Y:S01]  /*4e00*/  F2FP.F16.F32.PACK_AB R37, R23, R22 ;  /* 0x000000161725723e */ /* 0x000fe200000000ff */
[----:B------:R-:W1:Y:S01]  /*4e10*/  LDS.128 R40, [R34] ;  /* 0x0000000022287984 */ /* 0x000e620000000c00 */
[----:B------:R-:W-:Y:S01]  /*4e20*/  F2FP.F16.F32.PACK_AB R38, R25, R24 ;  /* 0x000000181926723e */ /* 0x000fe200000000ff */
[----:B------:R-:W2:Y:S01]  /*4e30*/  LDC R23, c[0x0][0x3b4] ;  /* 0x0000ed00ff177b82 */ /* 0x000ea20000000800 */
[----:B------:R-:W-:Y:S01]  /*4e40*/  F2FP.F16.F32.PACK_AB R39, R27, R26 ;  /* 0x0000001a1b27723e */ /* 0x000fe200000000ff */
[----:B------:R-:W3:Y:S01]  /*4e50*/  LDS.128 R48, [R34+0x1000] ;  /* 0x0010000022307984 */ /* 0x000ee20000000c00 */
[----:B------:R-:W-:Y:S01]  /*4e60*/  F2FP.F16.F32.PACK_AB R54, R57, R56 ;  /* 0x000000383936723e */ /* 0x000fe200000000ff */
[----:B0-----:R-:W-:Y:S01]  /*4e70*/  IMAD R27, R2, UR9, RZ ;  /* 0x00000009021b7c24 */ /* 0x001fe2000f8e02ff */
[----:B------:R-:W-:-:S03]  /*4e80*/  F2FP.F16.F32.PACK_AB R55, R59, R58 ;  /* 0x0000003a3b37723e */ /* 0x000fc600000000ff */
[----:B------:R-:W-:Y:S01]  /*4e90*/  BAR.SYNC.DEFER_BLOCKING 0x0 ;  /* 0x0000000000007b1d */ /* 0x000fe20000010000 */
[----:B------:R-:W-:Y:S02]  /*4ea0*/  F2FP.F16.F32.PACK_AB R60, R61, R60 ;  /* 0x0000003c3d3c723e */ /* 0x000fe400000000ff */
[----:B------:R-:W-:Y:S02]  /*4eb0*/  F2FP.F16.F32.PACK_AB R61, R63, R62 ;  /* 0x0000003e3f3d723e */ /* 0x000fe400000000ff */
[----:B------:R-:W-:Y:S02]  /*4ec0*/  F2FP.F16.F32.PACK_AB R30, R33, R32 ;  /* 0x00000020211e723e */ /* 0x000fe400000000ff */
[----:B------:R-:W-:Y:S02]  /*4ed0*/  F2FP.F16.F32.PACK_AB R62, R65, R64 ;  /* 0x00000040413e723e */ /* 0x000fe400000000ff */
[----:B------:R-:W-:Y:S01]  /*4ee0*/  F2FP.F16.F32.PACK_AB R63, R67, R66 ;  /* 0x00000042433f723e */ /* 0x000fe200000000ff */
[----:B--2---:R-:W-:-:S05]  /*4ef0*/  IMAD R0, R68, R23, RZ ;  /* 0x0000001744007224 */ /* 0x004fca00078e02ff */
[C---:B------:R-:W-:Y:S01]  /*4f00*/  LEA R20, P3, R0.reuse, UR4, 0x1 ;  /* 0x0000000400147c11 */ /* 0x040fe2000f8608ff */
[----:B------:R-:W-:Y:S03]  /*4f10*/  STS.128 [R69], R8 ;  /* 0x0000000845007388 */ /* 0x000fe60000000c00 */
[----:B------:R-:W-:Y:S01]  /*4f20*/  LEA.HI.X.SX32 R21, R0, UR5, 0x1, P3 ;  /* 0x0000000500157c11 */ /* 0x000fe200098f0eff */
[----:B------:R-:W-:Y:S01]  /*4f30*/  STS.128 [R69+0x800], R44 ;  /* 0x0008002c45007388 */ /* 0x000fe20000000c00 */
[----:B------:R-:W-:Y:S01]  /*4f40*/  IMAD R0, R23, 0x100, R0 ;  /* 0x0000010017007824 */ /* 0x000fe200078e0200 */
[----:B------:R-:W-:Y:S01]  /*4f50*/  BAR.SYNC.DEFER_BLOCKING 0x0 ;  /* 0x0000000000007b1d */ /* 0x000fe20000010000 */
[----:B------:R-:W-:-:S03]  /*4f60*/  IMAD.WIDE R24, R27, 0x2, R20 ;  /* 0x000000021b187825 */ /* 0x000fc600078e0214 */
[----:B------:R-:W-:-:S04]  /*4f70*/  LEA R22, P3, R0, UR4, 0x1 ;  /* 0x0000000400167c11 */ /* 0x000fc8000f8608ff */
[----:B------:R-:W-:Y:S01]  /*4f80*/  LEA.HI.X.SX32 R23, R0, UR5, 0x1, P3 ;  /* 0x0000000500177c11 */ /* 0x000fe200098f0eff */
[----:B------:R-:W-:Y:S01]  /*4f90*/  VIADD R0, R2, 0x5 ;  /* 0x0000000502007836 */ /* 0x000fe20000000000 */
[----:B------:R-:W-:Y:S01]  /*4fa0*/  ISETP.GE.AND P3, PT, R3, UR7, PT ;  /* 0x0000000703007c0c */ /* 0x000fe2000bf66270 */
[C---:B------:R-:W-:Y:S02]  /*4fb0*/  VIADD R3, R27.reuse, UR9 ;  /* 0x000000091b037c36 */ /* 0x040fe40008000000 */
[----:B------:R-:W-:Y:S01]  /*4fc0*/  IMAD.WIDE R26, R27, 0x2, R22 ;  /* 0x000000021b1a7825 */ /* 0x000fe200078e0216 */
[----:B------:R-:W-:-:S03]  /*4fd0*/  ISETP.GE.AND P5, PT, R0, UR7, PT ;  /* 0x0000000700007c0c */ /* 0x000fc6000bfa6270 */
[----:B------:R-:W-:Y:S02]  /*4fe0*/  VIADD R35, R3, UR9 ;  /* 0x0000000903237c36 */ /* 0x000fe40008000000 */
[C---:B------:R-:W-:Y:S02]  /*4ff0*/  VIADD R0, R2.reuse, 0x7 ;  /* 0x0000000702007836 */ /* 0x040fe40000000000 */
[----:B------:R-:W-:Y:S01]  /*5000*/  IMAD.WIDE R32, R35, 0x2, R22 ;  /* 0x0000000223207825 */ /* 0x000fe200078e0216 */
[----:B------:R-:W0:Y:S04]  /*5010*/  LDS.128 R16, [R34] ;  /* 0x0000000022107984 */ /* 0x000e280000000c00 */
[----:B------:R-:W2:Y:S01]  /*5020*/  LDS.128 R12, [R34+0x1000] ;  /* 0x00100000220c7984 */ /* 0x000ea20000000c00 */
[----:B------:R-:W-:Y:S06]  /*5030*/  BAR.SYNC.DEFER_BLOCKING 0x0 ;  /* 0x0000000000007b1d */ /* 0x000fec0000010000 */
[----:B------:R4:W-:Y:S04]  /*5040*/  STS.128 [R69], R36 ;  /* 0x0000002445007388 */ /* 0x0009e80000000c00 */
[----:B------:R-:W-:Y:S01]  /*5050*/  STS.128 [R69+0x800], R52 ;  /* 0x0008003445007388 */ /* 0x000fe20000000c00 */
[----:B------:R-:W-:Y:S01]  /*5060*/  BAR.SYNC.DEFER_BLOCKING 0x0 ;  /* 0x0000000000007b1d */ /* 0x000fe20000010000 */
[----:B----4-:R-:W-:-:S05]  /*5070*/  VIADD R36, R2, 0x6 ;  /* 0x0000000602247836 */ /* 0x010fca0000000000 */
[----:B------:R-:W-:Y:S04]  /*5080*/  LDS.128 R8, [R34] ;  /* 0x0000000022087984 */ /* 0x000fe80000000c00 */
[----:B------:R-:W4:Y:S01]  /*5090*/  LDS.128 R4, [R34+0x1000] ;  /* 0x0010000022047984 */ /* 0x000f220000000c00 */
[----:B------:R-:W-:Y:S06]  /*50a0*/  BAR.SYNC.DEFER_BLOCKING 0x0 ;  /* 0x0000000000007b1d */ /* 0x000fec0000010000 */
[----:B------:R5:W-:Y:S04]  /*50b0*/  STS.128 [R69], R28 ;  /* 0x0000001c45007388 */ /* 0x000be80000000c00 */
[----:B------:R-:W-:Y:S01]  /*50c0*/  STS.128 [R69+0x800], R60 ;  /* 0x0008003c45007388 */ /* 0x000fe20000000c00 */
[----:B------:R-:W-:Y:S01]  /*50d0*/  BAR.SYNC.DEFER_BLOCKING 0x0 ;  /* 0x0000000000007b1d */ /* 0x000fe20000010000 */
[----:B-----5:R-:W-:-:S04]  /*50e0*/  IMAD.WIDE R28, R3, 0x2, R20 ;  /* 0x00000002031c7825 */ /* 0x020fc800078e0214 */
[C---:B------:R-:W-:Y:S01]  /*50f0*/  IMAD.WIDE R30, R35.reuse, 0x2, R20 ;  /* 0x00000002231e7825 */ /* 0x040fe200078e0214 */
[----:B-1----:R1:W-:Y:S01]  /*5100*/  @P2 STG.E.U16 desc[UR22][R24.64], R40 ;  /* 0x0000002818002986 */ /* 0x0023e2000c101516 */
[----:B------:R-:W-:Y:S02]  /*5110*/  ISETP.LT.AND P2, PT, R68, UR6, !P1 ;  /* 0x0000000644007c0c */ /* 0x000fe4000cf41270 */
[----:B------:R-:W-:Y:S01]  /*5120*/  ISETP.LT.AND P1, PT, R182, UR6, !P1 ;  /* 0x00000006b6007c0c */ /* 0x000fe2000cf21270 */
[----:B---3--:R3:W-:Y:S01]  /*5130*/  @P6 STG.E.U16 desc[UR22][R26.64], R48 ;  /* 0x000000301a006986 */ /* 0x0087e2000c101516 */
[----:B------:R-:W-:Y:S02]  /*5140*/  ISETP.LT.AND P6, PT, R68, UR6, !P4 ;  /* 0x0000000644007c0c */ /* 0x000fe4000e7c1270 */
[----:B------:R-:W-:Y:S02]  /*5150*/  ISETP.LT.AND P4, PT, R182, UR6, !P4 ;  /* 0x00000006b6007c0c */ /* 0x000fe4000e781270 */
[----:B-1----:R-:W-:Y:S01]  /*5160*/  PRMT R25, R40, 0x7632, R25 ;  /* 0x0000763228197816 */ /* 0x002fe20000000019 */
[----:B---3--:R-:W-:-:S04]  /*5170*/  VIADD R27, R35, UR9 ;  /* 0x00000009231b7c36 */ /* 0x008fc80008000000 */
[----:B------:R1:W-:Y:S01]  /*5180*/  @P2 STG.E.U16 desc[UR22][R28.64], R25 ;  /* 0x000000191c002986 */ /* 0x0003e2000c101516 */
[----:B------:R-:W-:Y:S02]  /*5190*/  PRMT R35, R49, 0x7632, R35 ;  /* 0x0000763231237816 */ /* 0x000fe40000000023 */
[----:B------:R-:W-:Y:S02]  /*51a0*/  ISETP.GE.AND P2, PT, R36, UR7, PT ;  /* 0x0000000724007c0c */ /* 0x000fe4000bf46270 */
[----:B------:R-:W-:Y:S02]  /*51b0*/  PRMT R36, R51, 0x7632, R36 ;  /* 0x0000763233247816 */ /* 0x000fe40000000024 */
[----:B-1----:R-:W-:Y:S01]  /*51c0*/  PRMT R29, R48, 0x7632, R29 ;  /* 0x00007632301d7816 */ /* 0x002fe2000000001d */
[----:B------:R-:W-:-:S04]  /*51d0*/  IMAD.WIDE R24, R3, 0x2, R22 ;  /* 0x0000000203187825 */ /* 0x000fc800078e0216 */
[----:B------:R-:W-:Y:S01]  /*51e0*/  VIADD R3, R27, UR9 ;  /* 0x000000091b037c36 */ /* 0x000fe20008000000 */
[----:B------:R1:W-:Y:S01]  /*51f0*/  @P1 STG.E.U16 desc[UR22][R24.64], R29 ;  /* 0x0000001d18001986 */ /* 0x0003e2000c101516 */
[----:B------:R-:W-:Y:S01]  /*5200*/  ISETP.GE.AND P1, PT, R0, UR7, PT ;  /* 0x0000000700007c0c */ /* 0x000fe2000bf26270 */
[----:B------:R-:W-:Y:S02]  /*5210*/  VIADD R0, R2, 0x8 ;  /* 0x0000000802007836 */ /* 0x000fe40000000000 */
[----:B------:R-:W-:Y:S01]  /*5220*/  @P6 STG.E.U16 desc[UR22][R30.64], R41 ;  /* 0x000000291e006986 */ /* 0x000fe2000c101516 */
[----:B------:R-:W-:Y:S02]  /*5230*/  ISETP.LT.AND P6, PT, R68, UR6, !P3 ;  /* 0x0000000644007c0c */ /* 0x000fe4000dfc1270 */
[----:B------:R-:W-:Y:S01]  /*5240*/  ISETP.LT.AND P3, PT, R182, UR6, !P3 ;  /* 0x00000006b6007c0c */ /* 0x000fe2000df61270 */
[----:B------:R3:W-:Y:S01]  /*5250*/  @P4 STG.E.U16 desc[UR22][R32.64], R49 ;  /* 0x0000003120004986 */ /* 0x0007e2000c101516 */
[----:B------:R-:W-:-:S02]  /*5260*/  ISETP.LT.AND P4, PT, R68, UR6, !P0 ;  /* 0x0000000644007c0c */ /* 0x000fc4000c781270 */
[----:B------:R-:W-:Y:S01]  /*5270*/  ISETP.LT.AND P0, PT, R182, UR6, !P0 ;  /* 0x00000006b6007c0c */ /* 0x000fe2000c701270 */
[----:B-1----:R-:W-:-:S04]  /*5280*/  IMAD.WIDE R24, R27, 0x2, R20 ;  /* 0x000000021b187825 */ /* 0x002fc800078e0214 */
[----:B------:R-:W-:Y:S01]  /*5290*/  IMAD.WIDE R26, R27, 0x2, R22 ;  /* 0x000000021b1a7825 */ /* 0x000fe200078e0216 */
[----:B---3--:R-:W-:-:S03]  /*52a0*/  PRMT R33, R41, 0x7632, R33 ;  /* 0x0000763229217816 */ /* 0x008fc60000000021 */
[C---:B------:R-:W-:Y:S02]  /*52b0*/  IMAD.WIDE R28, R3.reuse, 0x2, R20 ;  /* 0x00000002031c7825 */ /* 0x040fe400078e0214 */
[----:B------:R1:W-:Y:S02]  /*52c0*/  @P4 STG.E.U16 desc[UR22][R24.64], R33 ;  /* 0x0000002118004986 */ /* 0x0003e4000c101516 */
[C---:B------:R-:W-:Y:S01]  /*52d0*/  IMAD.WIDE R30, R3.reuse, 0x2, R22 ;  /* 0x00000002031e7825 */ /* 0x040fe200078e0216 */
[----:B------:R-:W-:Y:S01]  /*52e0*/  ISETP.GE.AND P4, PT, R0, UR7, PT ;  /* 0x0000000700007c0c */ /* 0x000fe2000bf86270 */
[----:B------:R3:W-:Y:S01]  /*52f0*/  @P0 STG.E.U16 desc[UR22][R26.64], R35 ;  /* 0x000000231a000986 */ /* 0x0007e2000c101516 */
[----:B------:R-:W-:Y:S01]  /*5300*/  ISETP.LT.AND P0, PT, R68, UR6, !P5 ;  /* 0x0000000644007c0c */ /* 0x000fe2000ef01270 */
[----:B------:R-:W-:Y:S01]  /*5310*/  VIADD R3, R3, UR9 ;  /* 0x0000000903037c36 */ /* 0x000fe20008000000 */
[----:B------:R-:W-:Y:S01]  /*5320*/  ISETP.LT.AND P5, PT, R182, UR6, !P5 ;  /* 0x00000006b6007c0c */ /* 0x000fe2000efa1270 */
[----:B------:R5:W-:Y:S01]  /*5330*/  @P6 STG.E.U16 desc[UR22][R28.64], R42 ;  /* 0x0000002a1c006986 */ /* 0x000be2000c101516 */
[----:B------:R-:W-:Y:S01]  /*5340*/  ISETP.LT.AND P6, PT, R68, UR6, !P2 ;  /* 0x0000000644007c0c */ /* 0x000fe2000d7c1270 */
[----:B------:R-:W-:Y:S01]  /*5350*/  VIADD R0, R2, 0x9 ;  /* 0x0000000902007836 */ /* 0x000fe20000000000 */
[----:B------:R-:W-:Y:S01]  /*5360*/  ISETP.LT.AND P2, PT, R182, UR6, !P2 ;  /* 0x00000006b6007c0c */ /* 0x000fe2000d741270 */
[C---:B-1----:R-:W-:Y:S01]  /*5370*/  IMAD.WIDE R24, R3.reuse, 0x2, R20 ;  /* 0x0000000203187825 */ /* 0x042fe200078e0214 */
[----:B------:R1:W-:Y:S02]  /*5380*/  @P3 STG.E.U16 desc[UR22][R30.64], R50 ;  /* 0x000000321e003986 */ /* 0x0003e4000c101516 */
[----:B------:R-:W-:Y:S01]  /*5390*/  ISETP.GE.AND P3, PT, R0, UR7, PT ;  /* 0x0000000700007c0c */ /* 0x000fe2000bf66270 */
[----:B------:R-:W-:Y:S01]  /*53a0*/  VIADD R33, R3, UR9 ;  /* 0x0000000903217c36 */ /* 0x000fe20008000000 */
[----:B---3--:R-:W-:Y:S01]  /*53b0*/  PRMT R35, R43, 0x7632, R35 ;  /* 0x000076322b237816 */ /* 0x008fe20000000023 */
[----:B------:R-:W-:Y:S01]  /*53c0*/  IMAD.WIDE R26, R3, 0x2, R22 ;  /* 0x00000002031a7825 */ /* 0x000fe200078e0216 */
[----:B-----5:R-:W-:-:S03]  /*53d0*/  PRMT R29, R42, 0x7632, R29 ;  /* 0x000076322a1d7816 */ /* 0x020fc6000000001d */
[C---:B------:R-:W-:Y:S02]  /*53e0*/  VIADD R32, R2.reuse, 0xb ;  /* 0x0000000b02207836 */ /* 0x040fe40000000000 */
[----:B------:R-:W-:Y:S01]  /*53f0*/  VIADD R0, R2, 0xc ;  /* 0x0000000c02007836 */ /* 0x000fe20000000000 */
[----:B-1----:R-:W-:Y:S01]  /*5400*/  PRMT R31, R50, 0x7632, R31 ;  /* 0x00007632321f7816 */ /* 0x002fe2000000001f */
[----:B------:R1:W-:Y:S01]  /*5410*/  @P0 STG.E.U16 desc[UR22][R24.64], R29 ;  /* 0x0000001d18000986 */ /* 0x0003e2000c101516 */
[----:B------:R-:W-:-:S03]  /*5420*/  VIADD R30, R2, 0xa ;  /* 0x0000000a021e7836 */ /* 0x000fc60000000000 */
[----:B------:R3:W-:Y:S01]  /*5430*/  @P5 STG.E.U16 desc[UR22][R26.64], R31 ;  /* 0x0000001f1a005986 */ /* 0x0007e2000c101516 */
[----:B------:R-:W-:Y:S02]  /*5440*/  ISETP.LT.AND P5, PT, R68, UR6, !P4 ;  /* 0x0000000644007c0c */ /* 0x000fe4000e7a1270 */
[----:B------:R-:W-:Y:S02]  /*5450*/  ISETP.GE.AND P0, PT, R30, UR7, PT ;  /* 0x000000071e007c0c */ /* 0x000fe4000bf06270 */
[----:B------:R-:W-:Y:S01]  /*5460*/  ISETP.LT.AND P4, PT, R182, UR6, !P4 ;  /* 0x00000006b6007c0c */ /* 0x000fe2000e781270 */
[----:B-1----:R-:W-:-:S04]  /*5470*/  IMAD.WIDE R28, R33, 0x2, R20 ;  /* 0x00000002211c7825 */ /* 0x002fc800078e0214 */
[C---:B---3--:R-:W-:Y:S01]  /*5480*/  IMAD.WIDE R30, R33.reuse, 0x2, R22 ;  /* 0x00000002211e7825 */ /* 0x048fe200078e0216 */
[----:B------:R1:W-:Y:S01]  /*5490*/  @P6 STG.E.U16 desc[UR22][R28.64], R43 ;  /* 0x0000002b1c006986 */ /* 0x0003e2000c101516 */
[----:B------:R-:W-:Y:S02]  /*54a0*/  ISETP.LT.AND P6, PT, R68, UR6, !P1 ;  /* 0x0000000644007c0c */ /* 0x000fe4000cfc1270 */
[----:B------:R-:W-:Y:S01]  /*54b0*/  ISETP.LT.AND P1, PT, R182, UR6, !P1 ;  /* 0x00000006b6007c0c */ /* 0x000fe2000cf21270 */
[----:B------:R-:W-:Y:S01]  /*54c0*/  VIADD R33, R33, UR9 ;  /* 0x0000000921217c36 */ /* 0x000fe20008000000 */
[----:B------:R3:W-:Y:S01]  /*54d0*/  @P2 STG.E.U16 desc[UR22][R30.64], R51 ;  /* 0x000000331e002986 */ /* 0x0007e2000c101516 */
[----:B------:R-:W-:Y:S02]  /*54e0*/  ISETP.GE.AND P2, PT, R32, UR7, PT ;  /* 0x0000000720007c0c */ /* 0x000fe4000bf46270 */
[----:B------:R-:W-:Y:S01]  /*54f0*/  VIADD R3, R33, UR9 ;  /* 0x0000000921037c36 */ /* 0x000fe20008000000 */
[----:B0-----:R-:W-:Y:S01]  /*5500*/  PRMT R32, R17, 0x7632, R32 ;  /* 0x0000763211207816 */ /* 0x001fe20000000020 */
[----:B------:R-:W-:-:S04]  /*5510*/  IMAD.WIDE R24, R33, 0x2, R20 ;  /* 0x0000000221187825 */ /* 0x000fc800078e0214 */
[----:B------:R-:W-:Y:S01]  /*5520*/  IMAD.WIDE R26, R33, 0x2, R22 ;  /* 0x00000002211a7825 */ /* 0x000fe200078e0216 */
[----:B------:R0:W-:Y:S01]  /*5530*/  @P6 STG.E.U16 desc[UR22][R24.64], R35 ;  /* 0x0000002318006986 */ /* 0x0001e2000c101516 */
[----:B------:R-:W-:Y:S02]  /*5540*/  ISETP.GE.AND P6, PT, R0, UR7, PT ;  /* 0x0000000700007c0c */ /* 0x000fe4000bfc6270 */
[C---:B-1----:R-:W-:Y:S01]  /*5550*/  IMAD.WIDE R28, R3.reuse, 0x2, R20 ;  /* 0x00000002031c7825 */ /* 0x042fe200078e0214 */
[----:B------:R-:W-:Y:S03]  /*5560*/  @P1 STG.E.U16 desc[UR22][R26.64], R36 ;  /* 0x000000241a001986 */ /* 0x000fe6000c101516 */
[----:B---3--:R-:W-:Y:S01]  /*5570*/  IMAD.WIDE R30, R3, 0x2, R22 ;  /* 0x00000002031e7825 */ /* 0x008fe200078e0216 */
[----:B------:R1:W-:Y:S01]  /*5580*/  @P5 STG.E.U16 desc[UR22][R28.64], R16 ;  /* 0x000000101c005986 */ /* 0x0003e2000c101516 */
[----:B------:R-:W-:-:S02]  /*5590*/  ISETP.LT.AND P5, PT, R68, UR6, !P3 ;  /* 0x0000000644007c0c */ /* 0x000fc4000dfa1270 */
[----:B------:R-:W-:Y:S01]  /*55a0*/  ISETP.LT.AND P3, PT, R182, UR6, !P3 ;  /* 0x00000006b6007c0c */ /* 0x000fe2000df61270 */
[----:B------:R-:W-:Y:S01]  /*55b0*/  VIADD R3, R3, UR9 ;  /* 0x0000000903037c36 */ /* 0x000fe20008000000 */
[----:B--2---:R2:W-:Y:S01]  /*55c0*/  @P4 STG.E.U16 desc[UR22][R30.64], R12 ;  /* 0x0000000c1e004986 */ /* 0x0045e2000c101516 */
[----:B------:R-:W-:Y:S01]  /*55d0*/  ISETP.LT.AND P4, PT, R68, UR6, !P0 ;  /* 0x0000000644007c0c */ /* 0x000fe2000c781270 */
[----:B------:R-:W-:Y:S01]  /*55e0*/  VIADD R0, R2, 0xd ;  /* 0x0000000d02007836 */ /* 0x000fe20000000000 */
[----:B------:R-:W-:Y:S01]  /*55f0*/  ISETP.LT.AND P0, PT, R182, UR6, !P0 ;  /* 0x00000006b6007c0c */ /* 0x000fe2000c701270 */
[----:B0-----:R-:W-:Y:S01]  /*5600*/  IMAD.WIDE R24, R3, 0x2, R20 ;  /* 0x0000000203187825 */ /* 0x001fe200078e0214 */
[----:B-1----:R-:W-:-:S03]  /*5610*/  PRMT R29, R16, 0x7632, R29 ;  /* 0x00007632101d7816 */ /* 0x002fc6000000001d */
[C---:B------:R-:W-:Y:S01]  /*5620*/  IMAD.WIDE R26, R3.reuse, 0x2, R22 ;  /* 0x00000002031a7825 */ /* 0x040fe200078e0216 */
[----:B------:R-:W-:Y:S02]  /*5630*/  ISETP.GE.AND P1, PT, R0, UR7, PT ;  /* 0x0000000700007c0c */ /* 0x000fe4000bf26270 */
[----:B--2---:R-:W-:Y:S01]  /*5640*/  PRMT R31, R12, 0x7632, R31 ;  /* 0x000076320c1f7816 */ /* 0x004fe2000000001f */
[----:B------:R-:W-:Y:S01]  /*5650*/  VIADD R3, R3, UR9 ;  /* 0x0000000903037c36 */ /* 0x000fe20008000000 */
[----:B------:R0:W-:Y:S01]  /*5660*/  @P5 STG.E.U16 desc[UR22][R24.64], R29 ;  /* 0x0000001d18005986 */ /* 0x0001e2000c101516 */
[----:B------:R-:W-:-:S03]  /*5670*/  VIADD R0, R2, 0xe ;  /* 0x0000000e02007836 */ /* 0x000fc60000000000 */
[----:B------:R1:W-:Y:S01]  /*5680*/  @P3 STG.E.U16 desc[UR22][R26.64], R31 ;  /* 0x0000001f1a003986 */ /* 0x0003e2000c101516 */
[----:B------:R-:W-:Y:S02]  /*5690*/  ISETP.LT.AND P3, PT, R68, UR6, !P2 ;  /* 0x0000000644007c0c */ /* 0x000fe4000d761270 */
[----:B------:R-:W-:Y:S02]  /*56a0*/  ISETP.LT.AND P2, PT, R182, UR6, !P2 ;  /* 0x00000006b6007c0c */ /* 0x000fe4000d741270 */
[----:B------:R-:W-:Y:S01]  /*56b0*/  ISETP.GE.AND P5, PT, R0, UR7, PT ;  /* 0x0000000700007c0c */ /* 0x000fe2000bfa6270 */
[----:B------:R-:W-:Y:S02]  /*56c0*/  VIADD R0, R2, 0xf ;  /* 0x0000000f02007836 */ /* 0x000fe40000000000 */
[----:B0-----:R-:W-:-:S04]  /*56d0*/  IMAD.WIDE R28, R3, 0x2, R20 ;  /* 0x00000002031c7825 */ /* 0x001fc800078e0214 */
[C---:B-1----:R-:W-:Y:S01]  /*56e0*/  IMAD.WIDE R30, R3.reuse, 0x2, R22 ;  /* 0x00000002031e7825 */ /* 0x042fe200078e0216 */
[----:B------:R-:W-:Y:S01]  /*56f0*/  @P4 STG.E.U16 desc[UR22][R28.64], R17 ;  /* 0x000000111c004986 */ /* 0x000fe2000c101516 */
[----:B------:R-:W-:Y:S02]  /*5700*/  ISETP.GE.AND P4, PT, R0, UR7, PT ;  /* 0x0000000700007c0c */ /* 0x000fe4000bf86270 */
[----:B------:R-:W-:Y:S01]  /*5710*/  VIADD R3, R3, UR9 ;  /* 0x0000000903037c36 */ /* 0x000fe20008000000 */
[----:B------:R0:W-:Y:S01]  /*5720*/  @P0 STG.E.U16 desc[UR22][R30.64], R13 ;  /* 0x0000000d1e000986 */ /* 0x0001e2000c101516 */
[----:B------:R-:W-:Y:S01]  /*5730*/  ISETP.LT.AND P0, PT, R68, UR6, !P6 ;  /* 0x0000000644007c0c */ /* 0x000fe2000f701270 */
[----:B------:R-:W-:Y:S01]  /*5740*/  VIADD R0, R2, 0x10 ;  /* 0x0000001002007836 */ /* 0x000fe20000000000 */
[----:B------:R-:W-:Y:S01]  /*5750*/  ISETP.LT.AND P6, PT, R182, UR6, !P6 ;  /* 0x00000006b6007c0c */ /* 0x000fe2000f7c1270 */
[----:B------:R-:W-:-:S04]  /*5760*/  IMAD.WIDE R24, R3, 0x2, R20 ;  /* 0x0000000203187825 */ /* 0x000fc800078e0214 */
[----:B------:R-:W-:Y:S01]  /*5770*/  IMAD.WIDE R26, R3, 0x2, R22 ;  /* 0x00000002031a7825 */ /* 0x000fe200078e0216 */
[----:B------:R1:W-:Y:S01]  /*5780*/  @P3 STG.E.U16 desc[UR22][R24.64], R32 ;  /* 0x0000002018003986 */ /* 0x0003e2000c101516 */
[----:B------:R-:W-:Y:S02]  /*5790*/  ISETP.GE.AND P3, PT, R0, UR7, PT ;  /* 0x0000000700007c0c */ /* 0x000fe4000bf66270 */
[----:B0-----:R-:W-:Y:S01]  /*57a0*/  PRMT R31, R13, 0x7632, R31 ;  /* 0x000076320d1f7816 */ /* 0x001fe2000000001f */
[----:B------:R-:W-:Y:S02]  /*57b0*/  VIADD R3, R3, UR9 ;  /* 0x0000000903037c36 */ /* 0x000fe40008000000 */
[----:B------:R-:W-:Y:S02]  /*57c0*/  VIADD R0, R2, 0x11 ;  /* 0x0000001102007836 */ /* 0x000fe40000000000 */
[----:B------:R-:W-:Y:S01]  /*57d0*/  @P2 STG.E.U16 desc[UR22][R26.64], R31 ;  /* 0x0000001f1a002986 */ /* 0x000fe2000c101516 */
[----:B------:R-:W-:Y:S01]  /*57e0*/  IMAD.WIDE R12, R3, 0x2, R20 ;  /* 0x00000002030c7825 */ /* 0x000fe200078e0214 */
[----:B------:R-:W-:-:S02]  /*57f0*/  ISETP.LT.AND P2, PT, R68, UR6, !P1 ;  /* 0x0000000644007c0c */ /* 0x000fc4000cf41270 */
[----:B------:R-:W-:Y:S01]  /*5800*/  ISETP.LT.AND P1, PT, R182, UR6, !P1 ;  /* 0x00000006b6007c0c */ /* 0x000fe2000cf21270 */
[C---:B------:R-:W-:Y:S01]  /*5810*/  IMAD.WIDE R16, R3.reuse, 0x2, R22 ;  /* 0x0000000203107825 */ /* 0x040fe200078e0216 */
[----:B------:R0:W-:Y:S01]  /*5820*/  @P0 STG.E.U16 desc[UR22][R12.64], R18 ;  /* 0x000000120c000986 */ /* 0x0001e2000c101516 */
[----:B------:R-:W-:Y:S02]  /*5830*/  ISETP.GE.AND P0, PT, R0, UR7, PT ;  /* 0x0000000700007c0c */ /* 0x000fe4000bf06270 */
[----:B------:R-:W-:Y:S01]  /*5840*/  VIADD R29, R3, UR9 ;  /* 0x00000009031d7c36 */ /* 0x000fe20008000000 */
[----:B------:R2:W-:Y:S01]  /*5850*/  @P6 STG.E.U16 desc[UR22][R16.64], R14 ;  /* 0x0000000e10006986 */ /* 0x0005e2000c101516 */
[----:B------:R-:W-:Y:S01]  /*5860*/  ISETP.LT.AND P6, PT, R68, UR6, !P5 ;  /* 0x0000000644007c0c */ /* 0x000fe2000efc1270 */
[----:B------:R-:W-:Y:S01]  /*5870*/  VIADD R0, R2, 0x13 ;  /* 0x0000001302007836 */ /* 0x000fe20000000000 */
[----:B------:R-:W-:Y:S01]  /*5880*/  ISETP.LT.AND P5, PT, R182, UR6, !P5 ;  /* 0x00000006b6007c0c */ /* 0x000fe2000efa1270 */
[----:B-1----:R-:W-:Y:S01]  /*5890*/  IMAD.WIDE R24, R29, 0x2, R20 ;  /* 0x000000021d187825 */ /* 0x002fe200078e0214 */
[----:B0-----:R-:W-:-:S03]  /*58a0*/  PRMT R13, R18, 0x7632, R13 ;  /* 0x00007632120d7816 */ /* 0x001fc6000000000d */
[----:B------:R-:W-:Y:S02]  /*58b0*/  VIADD R3, R29, UR9 ;  /* 0x000000091d037c36 */ /* 0x000fe40008000000 */
[----:B------:R-:W-:Y:S01]  /*58c0*/  VIADD R18, R2, 0x12 ;  /* 0x0000001202127836 */ /* 0x000fe20000000000 */
[----:B--2---:R-:W-:Y:S01]  /*58d0*/  PRMT R17, R14, 0x7632, R17 ;  /* 0x000076320e117816 */ /* 0x004fe20000000011 */
[----:B------:R0:W-:Y:S01]  /*58e0*/  @P2 STG.E.U16 desc[UR22][R24.64], R13 ;  /* 0x0000000d18002986 */ /* 0x0001e2000c101516 */
[----:B------:R-:W-:Y:S02]  /*58f0*/  IMAD.WIDE R26, R3, 0x2, R20 ;  /* 0x00000002031a7825 */ /* 0x000fe400078e0214 */
[----:B------:R-:W-:Y:S02]  /*5900*/  ISETP.GE.AND P2, PT, R18, UR7, PT ;  /* 0x0000000712007c0c */ /* 0x000fe4000bf46270 */
[----:B0-----:R-:W-:Y:S01]  /*5910*/  IMAD.WIDE R12, R29, 0x2, R22 ;  /* 0x000000021d0c7825 */ /* 0x001fe200078e0216 */
[----:B------:R-:W-:-:S03]  /*5920*/  PRMT R24, R19, 0x7632, R24 ;  /* 0x0000763213187816 */ /* 0x000fc60000000018 */
        /* <DEDUP_REMOVED lines=8> */
[----:B------:R4:W-:Y:S01]  /*59b0*/  @P5 STG.E.U16 desc[UR22][R28.64], R15 ;  /* 0x0000000f1c005986 */ /* 0x0009e2000c101516 */
[----:B------:R-:W-:Y:S01]  /*59c0*/  ISETP.LT.AND P5, PT, R68, UR6, !P4 ;  /* 0x0000000644007c0c */ /* 0x000fe2000e7a1270 */
[C---:B------:R-:W-:Y:S01]  /*59d0*/  VIADD R25, R3.reuse, UR9 ;  /* 0x0000000903197c36 */ /* 0x040fe20008000000 */
[----:B------:R-:W-:Y:S01]  /*59e0*/  ISETP.LT.AND P4, PT, R182, UR6, !P4 ;  /* 0x00000006b6007c0c */ /* 0x000fe2000e781270 */
[----:B0-----:R-:W-:Y:S01]  /*59f0*/  IMAD.WIDE R12, R3, 0x2, R20 ;  /* 0x00000002030c7825 */ /* 0x001fe200078e0214 */
[----:B-1----:R-:W-:-:S03]  /*5a00*/  PRMT R27, R15, 0x7632, R27 ;  /* 0x000076320f1b7816 */ /* 0x002fc6000000001b */
[----:B------:R-:W-:Y:S01]  /*5a10*/  IMAD.WIDE R16, R25, 0x2, R20 ;  /* 0x0000000219107825 */ /* 0x000fe200078e0214 */
[----:B----4-:R-:W-:-:S03]  /*5a20*/  PRMT R28, R5, 0x7632, R28 ;  /* 0x00007632051c7816 */ /* 0x010fc6000000001c */
[--C-:B------:R-:W-:Y:S02]  /*5a30*/  IMAD.WIDE R14, R3, 0x2, R22.reuse ;  /* 0x00000002030e7825 */ /* 0x100fe400078e0216 */
[----:B------:R0:W-:Y:S01]  /*5a40*/  @P5 STG.E.U16 desc[UR22][R12.64], R24 ;  /* 0x000000180c005986 */ /* 0x0001e2000c101516 */
[----:B------:R-:W-:Y:S01]  /*5a50*/  ISETP.GE.AND P5, PT, R0, UR7, PT ;  /* 0x0000000700007c0c */ /* 0x000fe2000bfa6270 */
[C---:B------:R-:W-:Y:S02]  /*5a60*/  IMAD.WIDE R18, R25.reuse, 0x2, R22 ;  /* 0x0000000219127825 */ /* 0x040fe400078e0216 */
[----:B------:R1:W-:Y:S01]  /*5a70*/  @P4 STG.E.U16 desc[UR22][R14.64], R27 ;  /* 0x0000001b0e004986 */ /* 0x0003e2000c101516 */
[----:B------:R-:W-:Y:S01]  /*5a80*/  ISETP.LT.AND P4, PT, R68, UR6, !P2 ;  /* 0x0000000644007c0c */ /* 0x000fe2000d781270 */
[----:B------:R-:W-:Y:S02]  /*5a90*/  VIADD R25, R25, UR9 ;  /* 0x0000000919197c36 */ /* 0x000fe40008000000 */
[----:B------:R2:W-:Y:S01]  /*5aa0*/  @P6 STG.E.U16 desc[UR22][R16.64], R8 ;  /* 0x0000000810006986 */ /* 0x0005e2000c101516 */
[----:B------:R-:W-:Y:S01]  /*5ab0*/  ISETP.LT.AND P6, PT, R182, UR6, !P2 ;  /* 0x00000006b6007c0c */ /* 0x000fe2000d7c1270 */
[----:B------:R-:W-:-:S02]  /*5ac0*/  VIADD R0, R2, 0x15 ;  /* 0x0000001502007836 */ /* 0x000fc40000000000 */
[----:B------:R3:W-:Y:S01]  /*5ad0*/  @P3 STG.E.U16 desc[UR22][R18.64], R4 ;  /* 0x0000000412003986 */ /* 0x0007e2000c101516 */
[----:B------:R-:W-:Y:S01]  /*5ae0*/  ISETP.LT.AND P3, PT, R68, UR6, !P0 ;  /* 0x0000000644007c0c */ /* 0x000fe2000c761270 */
[C---:B0-----:R-:W-:Y:S01]  /*5af0*/  IMAD.WIDE R12, R25.reuse, 0x2, R20 ;  /* 0x00000002190c7825 */ /* 0x041fe200078e0214 */
[----:B------:R-:W-:Y:S02]  /*5b00*/  ISETP.LT.AND P0, PT, R182, UR6, !P0 ;  /* 0x00000006b6007c0c */ /* 0x000fe4000c701270 */
[----:B------:R-:W-:Y:S01]  /*5b10*/  ISETP.GE.AND P2, PT, R0, UR7, PT ;  /* 0x0000000700007c0c */ /* 0x000fe2000bf46270 */
[----:B-1----:R-:W-:Y:S01]  /*5b20*/  IMAD.WIDE R14, R25, 0x2, R22 ;  /* 0x00000002190e7825 */ /* 0x002fe200078e0216 */
[----:B--2---:R-:W-:-:S03]  /*5b30*/  PRMT R17, R8, 0x7632, R17 ;  /* 0x0000763208117816 */ /* 0x004fc60000000011 */
[----:B------:R-:W-:Y:S01]  /*5b40*/  VIADD R3, R25, UR9 ;  /* 0x0000000919037c36 */ /* 0x000fe20008000000 */
[----:B------:R-:W-:Y:S01]  /*5b50*/  PRMT R8, R9, 0x7632, R8 ;  /* 0x0000763209087816 */ /* 0x000fe20000000008 */
[----:B------:R-:W-:Y:S01]  /*5b60*/  VIADD R0, R2, 0x18 ;  /* 0x0000001802007836 */ /* 0x000fe20000000000 */
[----:B---3--:R-:W-:Y:S01]  /*5b70*/  PRMT R19, R4, 0x7632, R19 ;  /* 0x0000763204137816 */ /* 0x008fe20000000013 */
[----:B------:R0:W-:Y:S01]  /*5b80*/  @P3 STG.E.U16 desc[UR22][R12.64], R17 ;  /* 0x000000110c003986 */ /* 0x0001e2000c101516 */
[----:B------:R-:W-:-:S03]  /*5b90*/  VIADD R4, R2, 0x16 ;  /* 0x0000001602047836 */ /* 0x000fc60000000000 */
[----:B------:R1:W-:Y:S01]  /*5ba0*/  @P0 STG.E.U16 desc[UR22][R14.64], R19 ;  /* 0x000000130e000986 */ /* 0x0003e2000c101516 */
[----:B------:R-:W-:Y:S02]  /*5bb0*/  ISETP.LT.AND P0, PT, R68, UR6, !P1 ;  /* 0x0000000644007c0c */ /* 0x000fe4000cf01270 */
[----:B------:R-:W-:Y:S01]  /*5bc0*/  ISETP.LT.AND P1, PT, R182, UR6, !P1 ;  /* 0x00000006b6007c0c */ /* 0x000fe2000cf21270 */
[----:B------:R-:W2:Y:S01]  /*5bd0*/  LDS.128 R12, [R34] ;  /* 0x00000000220c7984 */ /* 0x000ea20000000c00 */
        /* <DEDUP_REMOVED lines=8> */
[----:B------:R-:W-:Y:S02]  /*5c60*/  ISETP.LT.AND P6, PT, R68, UR6, !P5 ;  /* 0x0000000644007c0c */ /* 0x000fe4000efc1270 */
[C---:B------:R-:W-:Y:S01]  /*5c70*/  IMAD.WIDE R24, R3.reuse, 0x2, R20 ;  /* 0x0000000203187825 */ /* 0x040fe200078e0214 */
[----:B------:R-:W-:Y:S01]  /*5c80*/  ISETP.LT.AND P5, PT, R182, UR6, !P5 ;  /* 0x00000006b6007c0c */ /* 0x000fe2000efa1270 */
[----:B------:R-:W1:Y:S02]  /*5c90*/  LDS.128 R16, [R34+0x1000] ;  /* 0x0010000022107984 */ /* 0x000e640000000c00 */
[----:B------:R-:W-:-:S02]  /*5ca0*/  IMAD.WIDE R26, R3, 0x2, R22 ;  /* 0x00000002031a7825 */ /* 0x000fc400078e0216 */
[----:B------:R3:W-:Y:S01]  /*5cb0*/  @P0 STG.E.U16 desc[UR22][R24.64], R8 ;  /* 0x0000000818000986 */ /* 0x0007e2000c101516 */
[----:B------:R-:W-:Y:S01]  /*5cc0*/  ISETP.GE.AND P0, PT, R0, UR7, PT ;  /* 0x0000000700007c0c */ /* 0x000fe2000bf06270 */
[----:B------:R-:W-:Y:S02]  /*5cd0*/  VIADD R3, R3, UR9 ;  /* 0x0000000903037c36 */ /* 0x000fe40008000000 */
[----:B------:R-:W-:Y:S01]  /*5ce0*/  @P1 STG.E.U16 desc[UR22][R26.64], R28 ;  /* 0x0000001c1a001986 */ /* 0x000fe2000c101516 */
[----:B------:R-:W-:Y:S01]  /*5cf0*/  ISETP.LT.AND P1, PT, R68, UR6, !P2 ;  /* 0x0000000644007c0c */ /* 0x000fe2000d721270 */
[----:B0-----:R-:W-:Y:S01]  /*5d00*/  IMAD.WIDE R4, R3, 0x2, R20 ;  /* 0x0000000203047825 */ /* 0x001fe200078e0214 */
[----:B------:R-:W-:-:S03]  /*5d10*/  ISETP.LT.AND P2, PT, R182, UR6, !P2 ;  /* 0x00000006b6007c0c */ /* 0x000fc6000d741270 */
[C---:B------:R-:W-:Y:S01]  /*5d20*/  VIADD R29, R3.reuse, UR9 ;  /* 0x00000009031d7c36 */ /* 0x040fe20008000000 */
[----:B------:R0:W-:Y:S01]  /*5d30*/  @P6 STG.E.U16 desc[UR22][R4.64], R10 ;  /* 0x0000000a04006986 */ /* 0x0001e2000c101516 */
[----:B---3--:R-:W-:-:S04]  /*5d40*/  IMAD.WIDE R8, R3, 0x2, R22 ;  /* 0x0000000203087825 */ /* 0x008fc800078e0216 */
[C---:B------:R-:W-:Y:S01]  /*5d50*/  IMAD.WIDE R24, R29.reuse, 0x2, R20 ;  /* 0x000000021d187825 */ /* 0x040fe200078e0214 */
[----:B------:R3:W-:Y:S01]  /*5d60*/  @P5 STG.E.U16 desc[UR22][R8.64], R6 ;  /* 0x0000000608005986 */ /* 0x0007e2000c101516 */
[----:B------:R-:W-:Y:S02]  /*5d70*/  ISETP.LT.AND P5, PT, R68, UR6, !P3 ;  /* 0x0000000644007c0c */ /* 0x000fe4000dfa1270 */
[----:B------:R-:W-:Y:S01]  /*5d80*/  ISETP.LT.AND P3, PT, R182, UR6, !P3 ;  /* 0x00000006b6007c0c */ /* 0x000fe2000df61270 */
[----:B------:R-:W-:Y:S01]  /*5d90*/  VIADD R3, R29, UR9 ;  /* 0x000000091d037c36 */ /* 0x000fe20008000000 */
[----:B0-----:R-:W-:Y:S01]  /*5da0*/  PRMT R5, R10, 0x7632, R5 ;  /* 0x000076320a057816 */ /* 0x001fe20000000005 */
[----:B------:R-:W-:Y:S02]  /*5db0*/  VIADD R0, R2, 0x19 ;  /* 0x0000001902007836 */ /* 0x000fe40000000000 */
[----:B------:R-:W-:Y:S02]  /*5dc0*/  IMAD.WIDE R26, R3, 0x2, R20 ;  /* 0x00000002031a7825 */ /* 0x000fe400078e0214 */
[----:B------:R0:W-:Y:S01]  /*5dd0*/  @P1 STG.E.U16 desc[UR22][R24.64], R5 ;  /* 0x0000000518001986 */ /* 0x0001e2000c101516 */
[----:B---3--:R-:W-:Y:S01]  /*5de0*/  PRMT R9, R6, 0x7632, R9 ;  /* 0x0000763206097816 */ /* 0x008fe20000000009 */
[----:B------:R-:W-:Y:S01]  /*5df0*/  VIADD R10, R2, 0x1a ;  /* 0x0000001a020a7836 */ /* 0x000fe20000000000 */
[----:B------:R-:W-:Y:S01]  /*5e00*/  ISETP.GE.AND P6, PT, R0, UR7, PT ;  /* 0x0000000700007c0c */ /* 0x000fe2000bfc6270 */
[----:B------:R-:W-:-:S03]  /*5e10*/  VIADD R0, R2, 0x1b ;  /* 0x0000001b02007836 */ /* 0x000fc60000000000 */
[----:B------:R-:W-:Y:S01]  /*5e20*/  ISETP.GE.AND P1, PT, R10, UR7, PT ;  /* 0x000000070a007c0c */ /* 0x000fe2000bf26270 */
        /* <DEDUP_REMOVED lines=15> */
[----:B---3--:R-:W-:-:S03]  /*5f20*/  PRMT R27, R7, 0x7632, R27 ;  /* 0x00007632071b7816 */ /* 0x008fc6000000001b */
[----:B------:R-:W-:Y:S01]  /*5f30*/  IMAD.WIDE R8, R25, 0x2, R20 ;  /* 0x0000000219087825 */ /* 0x000fe200078e0214 */
[----:B--2---:R-:W-:Y:S02]  /*5f40*/  PRMT R26, R12, 0x7632, R26 ;  /* 0x000076320c1a7816 */ /* 0x004fe4000000001a */
[----:B-1----:R-:W-:Y:S01]  /*5f50*/  PRMT R28, R16, 0x7632, R28 ;  /* 0x00007632101c7816 */ /* 0x002fe2000000001c */
[--C-:B------:R-:W-:Y:S02]  /*5f60*/  IMAD.WIDE R6, R3, 0x2, R22.reuse ;  /* 0x0000000203067825 */ /* 0x100fe400078e0216 */
[----:B------:R0:W-:Y:S01]  /*5f70*/  @P3 STG.E.U16 desc[UR22][R4.64], R24 ;  /* 0x0000001804003986 */ /* 0x0001e2000c101516 */
[----:B------:R-:W-:Y:S01]  /*5f80*/  ISETP.GE.AND P3, PT, R0, UR7, PT ;  /* 0x0000000700007c0c */ /* 0x000fe2000bf66270 */
[----:B------:R-:W-:Y:S02]  /*5f90*/  IMAD.WIDE R10, R25, 0x2, R22 ;  /* 0x00000002190a7825 */ /* 0x000fe400078e0216 */
[----:B------:R1:W-:Y:S01]  /*5fa0*/  @P4 STG.E.U16 desc[UR22][R6.64], R27 ;  /* 0x0000001b06004986 */ /* 0x0003e2000c101516 */
[----:B------:R-:W-:-:S02]  /*5fb0*/  ISETP.LT.AND P4, PT, R68, UR6, !P6 ;  /* 0x0000000644007c0c */ /* 0x000fc4000f781270 */
[----:B------:R-:W-:Y:S01]  /*5fc0*/  ISETP.LT.AND P6, PT, R182, UR6, !P6 ;  /* 0x00000006b6007c0c */ /* 0x000fe2000f7c1270 */
[----:B------:R2:W-:Y:S01]  /*5fd0*/  @P5 STG.E.U16 desc[UR22][R8.64], R12 ;  /* 0x0000000c08005986 */ /* 0x0005e2000c101516 */
[----:B------:R-:W-:Y:S01]  /*5fe0*/  VIADD R25, R25, UR9 ;  /* 0x0000000919197c36 */ /* 0x000fe20008000000 */
[----:B------:R-:W-:Y:S01]  /*5ff0*/  ISETP.LT.AND P5, PT, R68, UR6, !P1 ;  /* 0x0000000644007c0c */ /* 0x000fe2000cfa1270 */
[----:B------:R-:W-:Y:S01]  /*6000*/  VIADD R0, R2, 0x1e ;  /* 0x0000001e02007836 */ /* 0x000fe20000000000 */
[----:B------:R3:W-:Y:S01]  /*6010*/  @P0 STG.E.U16 desc[UR22][R10.64], R16 ;  /* 0x000000100a000986 */ /* 0x0007e2000c101516 */
[C---:B------:R-:W-:Y:S01]  /*6020*/  VIADD R3, R25.reuse, UR9 ;  /* 0x0000000919037c36 */ /* 0x040fe20008000000 */
[----:B------:R-:W-:Y:S01]  /*6030*/  ISETP.LT.AND P1, PT, R182, UR6, !P1 ;  /* 0x00000006b6007c0c */ /* 0x000fe2000cf21270 */
[----:B0-----:R-:W-:-:S04]  /*6040*/  IMAD.WIDE R4, R25, 0x2, R20 ;  /* 0x0000000219047825 */ /* 0x001fc800078e0214 */
[----:B-1----:R-:W-:Y:S01]  /*6050*/  IMAD.WIDE R6, R25, 0x2, R22 ;  /* 0x0000000219067825 */ /* 0x002fe200078e0216 */
[----:B------:R0:W-:Y:S01]  /*6060*/  @P4 STG.E.U16 desc[UR22][R4.64], R26 ;  /* 0x0000001a04004986 */ /* 0x0001e2000c101516 */
[----:B------:R-:W-:Y:S02]  /*6070*/  ISETP.GE.AND P4, PT, R0, UR7, PT ;  /* 0x0000000700007c0c */ /* 0x000fe4000bf86270 */
[C---:B--2---:R-:W-:Y:S01]  /*6080*/  IMAD.WIDE R8, R3.reuse, 0x2, R20 ;  /* 0x0000000203087825 */ /* 0x044fe200078e0214 */
[----:B------:R1:W-:Y:S01]  /*6090*/  @P6 STG.E.U16 desc[UR22][R6.64], R28 ;  /* 0x0000001c06006986 */ /* 0x0003e2000c101516 */
[C---:B------:R-:W-:Y:S02]  /*60a0*/  ISETP.LT.AND P6, PT, R68.reuse, UR6, !P3 ;  /* 0x0000000644007c0c */ /* 0x040fe4000dfc1270 */
[----:B---3--:R-:W-:Y:S01]  /*60b0*/  VIADD R11, R3, UR9 ;  /* 0x00000009030b7c36 */ /* 0x008fe20008000000 */
[----:B------:R2:W-:Y:S01]  /*60c0*/  @P5 STG.E.U16 desc[UR22][R8.64], R13 ;  /* 0x0000000d08005986 */ /* 0x0005e2000c101516 */
[----:B------:R-:W-:Y:S01]  /*60d0*/  ISETP.LT.AND P5, PT, R68, UR6, !P2 ;  /* 0x0000000644007c0c */ /* 0x000fe2000d7a1270 */
[----:B------:R-:W-:Y:S01]  /*60e0*/  VIADD R24, R2, 0x1d ;  /* 0x0000001d02187836 */ /* 0x000fe20000000000 */
[----:B------:R-:W-:Y:S01]  /*60f0*/  ISETP.LT.AND P2, PT, R182, UR6, !P2 ;  /* 0x00000006b6007c0c */ /* 0x000fe2000d741270 */
[----:B------:R-:W-:Y:S01]  /*6100*/  VIADD R0, R2, 0x1f ;  /* 0x0000001f02007836 */ /* 0x000fe20000000000 */
[----:B------:R-:W-:Y:S01]  /*6110*/  PRMT R10, R13, 0x7632, R10 ;  /* 0x000076320d0a7816 */ /* 0x000fe2000000000a */
[----:B------:R-:W-:Y:S01]  /*6120*/  VIADD R25, R11, UR9 ;  /* 0x000000090b197c36 */ /* 0x000fe20008000000 */
[----:B------:R-:W-:Y:S01]  /*6130*/  PRMT R12, R17, 0x7632, R12 ;  /* 0x00007632110c7816 */ /* 0x000fe2000000000c */
[----:B------:R-:W-:Y:S01]  /*6140*/  IMAD.WIDE R2, R3, 0x2, R22 ;  /* 0x0000000203027825 */ /* 0x000fe200078e0216 */
[----:B------:R-:W-:-:S02]  /*6150*/  ISETP.GE.AND P0, PT, R24, UR7, PT ;  /* 0x0000000718007c0c */ /* 0x000fc4000bf06270 */
[----:B------:R-:W-:Y:S01]  /*6160*/  ISETP.LT.AND P3, PT, R182, UR6, !P3 ;  /* 0x00000006b6007c0c */ /* 0x000fe2000df61270 */
[C---:B0-----:R-:W-:Y:S01]  /*6170*/  IMAD.WIDE R4, R11.reuse, 0x2, R20 ;  /* 0x000000020b047825 */ /* 0x041fe200078e0214 */
[----:B------:R0:W-:Y:S01]  /*6180*/  @P1 STG.E.U16 desc[UR22][R2.64], R17 ;  /* 0x0000001102001986 */ /* 0x0001e2000c101516 */
[----:B------:R-:W-:Y:S02]  /*6190*/  ISETP.GE.AND P1, PT, R0, UR7, PT ;  /* 0x0000000700007c0c */ /* 0x000fe4000bf26270 */
[----:B-1----:R-:W-:Y:S01]  /*61a0*/  IMAD.WIDE R6, R11, 0x2, R22 ;  /* 0x000000020b067825 */ /* 0x002fe200078e0216 */
[----:B------:R1:W-:Y:S01]  /*61b0*/  @P5 STG.E.U16 desc[UR22][R4.64], R10 ;  /* 0x0000000a04005986 */ /* 0x0003e2000c101516 */
[----:B------:R-:W-:Y:S02]  /*61c0*/  ISETP.LT.AND P5, PT, R68, UR6, !P4 ;  /* 0x0000000644007c0c */ /* 0x000fe4000e7a1270 */
[----:B--2---:R-:W-:Y:S01]  /*61d0*/  IMAD.WIDE R8, R25, 0x2, R20 ;  /* 0x0000000219087825 */ /* 0x004fe200078e0214 */
[----:B------:R2:W-:Y:S01]  /*61e0*/  @P2 STG.E.U16 desc[UR22][R6.64], R12 ;  /* 0x0000000c06002986 */ /* 0x0005e2000c101516 */
[----:B------:R-:W-:-:S02]  /*61f0*/  ISETP.LT.AND P4, PT, R182, UR6, !P4 ;  /* 0x00000006b6007c0c */ /* 0x000fc4000e781270 */
[C---:B------:R-:W-:Y:S01]  /*6200*/  VIADD R11, R25.reuse, UR9 ;  /* 0x00000009190b7c36 */ /* 0x040fe20008000000 */
[----:B------:R3:W-:Y:S01]  /*6210*/  @P6 STG.E.U16 desc[UR22][R8.64], R14 ;  /* 0x0000000e08006986 */ /* 0x0007e2000c101516 */
[----:B------:R-:W-:Y:S01]  /*6220*/  ISETP.LT.AND P6, PT, R68, UR6, !P0 ;  /* 0x0000000644007c0c */ /* 0x000fe2000c7c1270 */
[----:B0-----:R-:W-:Y:S01]  /*6230*/  IMAD.WIDE R2, R25, 0x2, R22 ;  /* 0x0000000219027825 */ /* 0x001fe200078e0216 */
[----:B------:R-:W-:Y:S02]  /*6240*/  ISETP.LT.AND P0, PT, R182, UR6, !P0 ;  /* 0x00000006b6007c0c */ /* 0x000fe4000c701270 */
[----:B------:R-:W-:Y:S01]  /*6250*/  ISETP.LT.AND P2, PT, R68, UR6, !P1 ;  /* 0x0000000644007c0c */ /* 0x000fe2000cf41270 */
[C---:B------:R-:W-:Y:S01]  /*6260*/  VIADD R13, R11.reuse, UR9 ;  /* 0x000000090b0d7c36 */ /* 0x040fe20008000000 */
[----:B------:R-:W-:Y:S01]  /*6270*/  ISETP.LT.AND P1, PT, R182, UR6, !P1 ;  /* 0x00000006b6007c0c */ /* 0x000fe2000cf21270 */
[----:B-1----:R-:W-:Y:S01]  /*6280*/  IMAD.WIDE R4, R11, 0x2, R20 ;  /* 0x000000020b047825 */ /* 0x002fe200078e0214 */
[----:B------:R-:W-:Y:S01]  /*6290*/  PRMT R0, R14, 0x7632, R0 ;  /* 0x000076320e007816 */ /* 0x000fe20000000000 */
[----:B------:R0:W-:Y:S01]  /*62a0*/  @P3 STG.E.U16 desc[UR22][R2.64], R18 ;  /* 0x0000001202003986 */ /* 0x0001e2000c101516 */
[----:B--2---:R-:W-:Y:S01]  /*62b0*/  PRMT R12, R18, 0x7632, R12 ;  /* 0x00007632120c7816 */ /* 0x004fe2000000000c */
[----:B------:R-:W-:-:S02]  /*62c0*/  VIADD R17, R13, UR9 ;  /* 0x000000090d117c36 */ /* 0x000fc40008000000 */
[----:B------:R-:W-:Y:S01]  /*62d0*/  IMAD.WIDE R6, R11, 0x2, R22 ;  /* 0x000000020b067825 */ /* 0x000fe200078e0216 */
[----:B------:R1:W-:Y:S03]  /*62e0*/  @P6 STG.E.U16 desc[UR22][R4.64], R0 ;  /* 0x0000000004006986 */ /* 0x0003e6000c101516 */
[C---:B---3--:R-:W-:Y:S01]  /*62f0*/  IMAD.WIDE R8, R13.reuse, 0x2, R20 ;  /* 0x000000020d087825 */ /* 0x048fe200078e0214 */
[----:B------:R2:W-:Y:S03]  /*6300*/  @P0 STG.E.U16 desc[UR22][R6.64], R12 ;  /* 0x0000000c06000986 */ /* 0x0005e6000c101516 */
[----:B------:R-:W-:Y:S01]  /*6310*/  IMAD.WIDE R10, R13, 0x2, R22 ;  /* 0x000000020d0a7825 */ /* 0x000fe200078e0216 */
[----:B0-----:R-:W-:Y:S01]  /*6320*/  PRMT R3, R15, 0x7632, R3 ;  /* 0x000076320f037816 */ /* 0x001fe20000000003 */
[----:B------:R2:W-:Y:S02]  /*6330*/  @P5 STG.E.U16 desc[UR22][R8.64], R15 ;  /* 0x0000000f08005986 */ /* 0x0005e4000c101516 */
[----:B------:R-:W-:Y:S01]  /*6340*/  IMAD.WIDE R20, R17, 0x2, R20 ;  /* 0x0000000211147825 */ /* 0x000fe200078e0214 */
[----:B-1----:R-:W-:Y:S01]  /*6350*/  PRMT R5, R19, 0x7632, R5 ;  /* 0x0000763213057816 */ /* 0x002fe20000000005 */
[----:B------:R2:W-:Y:S02]  /*6360*/  @P4 STG.E.U16 desc[UR22][R10.64], R19 ;  /* 0x000000130a004986 */ /* 0x0005e4000c101516 */
[----:B------:R-:W-:-:S02]  /*6370*/  IMAD.WIDE R22, R17, 0x2, R22 ;  /* 0x0000000211167825 */ /* 0x000fc400078e0216 */
[----:B------:R2:W-:Y:S04]  /*6380*/  @P2 STG.E.U16 desc[UR22][R20.64], R3 ;  /* 0x0000000314002986 */ /* 0x0005e8000c101516 */
[----:B------:R2:W-:Y:S01]  /*6390*/  @P1 STG.E.U16 desc[UR22][R22.64], R5 ;  /* 0x0000000516001986 */ /* 0x0005e2000c101516 */
[----:B------:R-:W-:Y:S06]  /*63a0*/  BAR.SYNC.DEFER_BLOCKING 0x0 ;  /* 0x0000000000007b1d */ /* 0x000fec0000010000 */
[----:B------:R-:W-:Y:S05]  /*63b0*/  BRA.U UP0, `(.L_x_13) ;  /* 0x0000000100a07547 */ /* 0x000fea000b800000 */
[----:B------:R-:W0:Y:S01]  /*63c0*/  S2UR UR5, SR_CgaCtaId ;  /* 0x00000000000579c3 */ /* 0x000e220000008800 */
[----:B------:R-:W-:Y:S01]  /*63d0*/  NOP ;  /* 0x0000000000007918 */ /* 0x000fe20000000000 */
[----:B------:R-:W-:Y:S01]  /*63e0*/  UMOV UR4, 0x50 ;  /* 0x0000005000047882 */ /* 0x000fe20000000000 */
[----:B------:R-:W-:Y:S02]  /*63f0*/  IMAD.U32 R0, RZ, RZ, UR8 ;  /* 0x00000008ff007e24 */ /* 0x000fe4000f8e00ff */
[----:B--2---:R-:W-:Y:S02]  /*6400*/  IMAD.MOV.U32 R3, RZ, RZ, 0xf ;  /* 0x0000000fff037424 */ /* 0x004fe400078e00ff */
[----:B------:R-:W-:Y:S01]  /*6410*/  IMAD.MOV.U32 R7, RZ, RZ, 0x1 ;  /* 0x00000001ff077424 */ /* 0x000fe200078e00ff */
[----:B------:R-:W-:-:S04]  /*6420*/  LOP3.LUT R0, R0, 0xffff, RZ, 0xc0, !PT ;  /* 0x0000ffff00007812 */ /* 0x000fc800078ec0ff */
[----:B------:R-:W-:-:S05]  /*6430*/  SHF.R.U32.HI R0, RZ, 0x5, R0 ;  /* 0x00000005ff007819 */ /* 0x000fca0000011600 */
[----:B------:R-:W-:Y:S01]  /*6440*/  VIADD R2, R0, 0x10 ;  /* 0x0000001000027836 */ /* 0x000fe20000000000 */
[----:B------:R-:W-:Y:S01]  /*6450*/  SHF.L.U32 R0, R3, R0, RZ ;  /* 0x0000000003007219 */ /* 0x000fe200000006ff */
[----:B0-----:R-:W-:-:S03]  /*6460*/  ULEA UR6, UR5, UR4, 0x18 ;  /* 0x0000000405067291 */ /* 0x001fc6000f8ec0ff */
[----:B------:R-:W-:-:S04]  /*6470*/  SHF.L.U32 R3, R7, R2, RZ ;  /* 0x0000000207037219 */ /* 0x000fc800000006ff */
[----:B------:R-:W-:Y:S02]  /*6480*/  LOP3.LUT R0, R3, R0, RZ, 0xfc, !PT ;  /* 0x0000000003007212 */ /* 0x000fe400078efcff */
[----:B------:R-:W0:Y:S02]  /*6490*/  LDS R5, [UR6] ;  /* 0x00000006ff057984 */ /* 0x000e240008000800 */
[C---:B------:R-:W-:Y:S02]  /*64a0*/  LOP3.LUT R2, R0.reuse, 0xffff, RZ, 0xc0, !PT ;  /* 0x0000ffff00027812 */ /* 0x040fe400078ec0ff */
[----:B0-----:R-:W-:-:S04]  /*64b0*/  LOP3.LUT R3, R0, 0xffff, R5, 0x80, !PT ;  /* 0x0000ffff00037812 */ /* 0x001fc800078e8005 */
[----:B------:R-:W-:-:S13]  /*64c0*/  ISETP.NE.AND P0, PT, R3, R2, PT ;  /* 0x000000020300720c */ /* 0x000fda0003f05270 */
[----:B------:R-:W-:Y:S05]  /*64d0*/  @P0 BRA `(.L_x_14) ;  /* 0x0000000000500947 */ /* 0x000fea0003800000 */
[----:B------:R-:W-:Y:S02]  /*64e0*/  SHF.R.U32.HI R5, RZ, 0x10, R5 ;  /* 0x00000010ff057819 */ /* 0x000fe40000011605 */
[----:B------:R-:W-:-:S04]  /*64f0*/  SHF.R.U32.HI R2, RZ, 0x10, R0 ;  /* 0x00000010ff027819 */ /* 0x000fc80000011600 */
[----:B------:R-:W-:-:S04]  /*6500*/  LOP3.LUT R5, R5, R2, RZ, 0xc0, !PT ;  /* 0x0000000205057212 */ /* 0x000fc800078ec0ff */
[----:B------:R-:W-:-:S13]  /*6510*/  ISETP.NE.AND P0, PT, R5, R2, PT ;  /* 0x000000020500720c */ /* 0x000fda0003f05270 */
[----:B------:R-:W-:Y:S05]  /*6520*/  @P0 BRA `(.L_x_15) ;  /* 0x0000000000300947 */ /* 0x000fea0003800000 */
[----:B------:R-:W-:Y:S01]  /*6530*/  R2UR UR4, R0 ;  /* 0x00000000000472ca */ /* 0x000fe200000e0000 */
[----:B------:R-:W-:Y:S01]  /*6540*/  VOTEU.ANY UR5, UPT, PT ;  /* 0x0000000000057886 */ /* 0x000fe200038e0100 */
[----:B------:R-:W0:Y:S01]  /*6550*/  S2R R0, SR_LANEID ;  /* 0x0000000000007919 */ /* 0x000e220000000000 */
[----:B------:R-:W-:-:S10]  /*6560*/  UFLO.U32 UR5, UR5 ;  /* 0x00000005000572bd */ /* 0x000fd400080e0000 */
[----:B------:R-:W-:-:S06]  /*6570*/  ULOP3.LUT UR4, URZ, UR4, URZ, 0x33, !UPT ;  /* 0x00000004ff047292 */ /* 0x000fcc000f8e33ff */
[----:B------:R-:W-:-:S04]  /*6580*/  IMAD.U32 R2, RZ, RZ, UR4 ;  /* 0x00000004ff027e24 */ /* 0x000fc8000f8e00ff */
[----:B------:R-:W1:Y:S02]  /*6590*/  REDUX UR7, R2 ;  /* 0x00000000020773c4 */ /* 0x000e640000000000 */
[----:B------:R3:W-:Y:S01]  /*65a0*/  UTCATOMSWS.AND URZ, UR4 ;  /* 0x0000000400ff79e3 */ /* 0x0007e20008000000 */
[----:B0-----:R-:W-:Y:S01]  /*65b0*/  ISETP.EQ.U32.AND P0, PT, R0, UR5, PT ;  /* 0x0000000500007c0c */ /* 0x001fe2000bf02070 */
[----:B-1----:R-:W-:-:S12]  /*65c0*/  IMAD.U32 R0, RZ, RZ, UR7 ;  /* 0x00000007ff007e24 */ /* 0x002fd8000f8e00ff */
[----:B------:R3:W-:Y:S01]  /*65d0*/  @P0 ATOMS.AND RZ, [UR6], R0 ;  /* 0x00000000ffff098c */ /* 0x0007e2000a800006 */
[----:B------:R-:W-:Y:S05]  /*65e0*/  BRA `(.L_x_13) ;  /* 0x0000000000147947 */ /* 0x000fea0003800000 */
.L_x_15:
[----:B------:R-:W-:-:S07]  /*65f0*/  MOV R2, 0x6610 ;  /* 0x0000661000027802 */ /* 0x000fce0000000f00 */
[----:B------:R-:W-:Y:S05]  /*6600*/  CALL.REL.NOINC `($__internal_0_$__cuda_sm10x_tcgen05_guardrail_trap_col_being_dealloced_not_returned_by_alloc) ;  /* 0x00000000002c7944 */ /* 0x000fea0003c00000 */
[----:B------:R-:W-:Y:S05]  /*6610*/  BRA `(.L_x_13) ;  /* 0x0000000000087947 */ /* 0x000fea0003800000 */
.L_x_14:
[----:B------:R-:W-:-:S07]  /*6620*/  MOV R2, 0x6640 ;  /* 0x0000664000027802 */ /* 0x000fce0000000f00 */
[----:B------:R-:W-:Y:S05]  /*6630*/  CALL.REL.NOINC `($__internal_2_$__cuda_sm10x_tcgen05_guardrail_trap_unallocated_columns_being_dealloced) ;  /* 0x0000000000387944 */ /* 0x000fea0003c00000 */
.L_x_13:
[----:B------:R-:W-:Y:S01]  /*6640*/  NOP ;  /* 0x0000000000007918 */ /* 0x000fe20000000000 */
[----:B---3--:R-:W-:Y:S05]  /*6650*/  EXIT ;  /* 0x000000000000794d */ /* 0x008fea0003800000 */
.L_x_8:
[----:B------:R-:W0:Y:S02]  /*6660*/  SYNCS.PHASECHK.TRANS64.TRYWAIT P1, [UR11], R102 ;  /* 0x00000066ff0075a7 */ /* 0x000e24000802110b */
[----:B0-----:R-:W-:Y:S05]  /*6670*/  @!P1 BRA `(.L_x_8) ;  /* 0xfffffffc00f89947 */ /* 0x001fea000383ffff */
[----:B------:R-:W-:Y:S05]  /*6680*/  BRA `(.L_x_16) ;  /* 0xffffffcc00687947 */ /* 0x000fea000383ffff */
.L_x_12:
[----:B------:R-:W1:Y:S02]  /*6690*/  SYNCS.PHASECHK.TRANS64.TRYWAIT P0, [UR11], R4 ;  /* 0x00000004ff0075a7 */ /* 0x000e64000800110b */
[----:B-1----:R-:W-:Y:S05]  /*66a0*/  @!P0 BRA `(.L_x_12) ;  /* 0xfffffffc00f88947 */ /* 0x002fea000383ffff */
[----:B------:R-:W-:Y:S05]  /*66b0*/  BRA `(.L_x_11) ;  /* 0xffffffe400087947 */ /* 0x000fea000383ffff */
        .weak           $__internal_0_$__cuda_sm10x_tcgen05_guardrail_trap_col_being_dealloced_not_returned_by_alloc
        .type           $__internal_0_$__cuda_sm10x_tcgen05_guardrail_trap_col_being_dealloced_not_returned_by_alloc,@function
        .size           $__internal_0_$__cuda_sm10x_tcgen05_guardrail_trap_col_being_dealloced_not_returned_by_alloc,($__internal_1_$__cuda_sm10x_tcgen05_guardrail_trap_phase_invalid_during_alloc - $__internal_0_$__cuda_sm10x_tcgen05_guardrail_trap_col_being_dealloced_not_returned_by_alloc)
$__internal_0_$__cuda_sm10x_tcgen05_guardrail_trap_col_being_dealloced_not_returned_by_alloc:
[----:B------:R-:W-:Y:S05]  /*66c0*/  BPT.TRAP 0x1 ;  /* 0x000000040000795c */ /* 0x000fea0000300000 */
[----:B------:R-:W-:-:S04]  /*66d0*/  IMAD.MOV.U32 R3, RZ, RZ, 0x0 ;  /* 0x00000000ff037424 */ /* 0x000fc800078e00ff */
[----:B------:R-:W-:Y:S05]  /*66e0*/  RET.REL.NODEC R2 `(matmul_kernel) ;  /* 0xffffff9802447950 */ /* 0x000fea0003c3ffff */
        .weak           $__internal_1_$__cuda_sm10x_tcgen05_guardrail_trap_phase_invalid_during_alloc
        .type           $__internal_1_$__cuda_sm10x_tcgen05_guardrail_trap_phase_invalid_during_alloc,@function
        .size           $__internal_1_$__cuda_sm10x_tcgen05_guardrail_trap_phase_invalid_during_alloc,($__internal_2_$__cuda_sm10x_tcgen05_guardrail_trap_unallocated_columns_being_dealloced - $__internal_1_$__cuda_sm10x_tcgen05_guardrail_trap_phase_invalid_during_alloc)
$__internal_1_$__cuda_sm10x_tcgen05_guardrail_trap_phase_invalid_during_alloc:
[----:B------:R-:W-:Y:S05]  /*66f0*/  BPT.TRAP 0x1 ;  /* 0x000000040000795c */ /* 0x000fea0000300000 */
[----:B------:R-:W-:-:S04]  /*6700*/  IMAD.MOV.U32 R3, RZ, RZ, 0x0 ;  /* 0x00000000ff037424 */ /* 0x000fc800078e00ff */
[----:B------:R-:W-:Y:S05]  /*6710*/  RET.REL.NODEC R2 `(matmul_kernel) ;  /* 0xffffff9802387950 */ /* 0x000fea0003c3ffff */
        .weak           $__internal_2_$__cuda_sm10x_tcgen05_guardrail_trap_unallocated_columns_being_dealloced
        .type           $__internal_2_$__cuda_sm10x_tcgen05_guardrail_trap_unallocated_columns_being_dealloced,@function
        .size           $__internal_2_$__cuda_sm10x_tcgen05_guardrail_trap_unallocated_columns_being_dealloced,(.L_x_20 - $__internal_2_$__cuda_sm10x_tcgen05_guardrail_trap_unallocated_columns_being_dealloced)
$__internal_2_$__cuda_sm10x_tcgen05_guardrail_trap_unallocated_columns_being_dealloced:
[----:B------:R-:W-:Y:S05]  /*6720*/  BPT.TRAP 0x1 ;  /* 0x000000040000795c */ /* 0x000fea0000300000 */
[----:B------:R-:W-:-:S04]  /*6730*/  IMAD.MOV.U32 R3, RZ, RZ, 0x0 ;  /* 0x00000000ff037424 */ /* 0x000fc800078e00ff */
[----:B------:R-:W-:Y:S05]  /*6740*/  RET.REL.NODEC R2 `(matmul_kernel) ;  /* 0xffffff98022c7950 */ /* 0x000fea0003c3ffff */
.L_x_17:
[----:B------:R-:W-:-:S00]  /*6750*/  BRA `(.L_x_17) ;  /* 0xfffffffc00fc7947 */ /* 0x000fc0000383ffff */
[----:B------:R-:W-:-:S00]  /*6760*/  NOP ;  /* 0x0000000000007918 */ /* 0x000fc00000000000 */
        /* <DEDUP_REMOVED lines=9> */
.L_x_20:


//--------------------- .nv.shared.matmul_kernel  --------------------------
	.section	.nv.shared.matmul_kernel,"aw",@nobits
	.sectionflags	@""
	.align	16
	.zero		1024


//--------------------- .nv.shared.reserved.0     --------------------------
	.section	.nv.shared.reserved.0,"aw",@nobits
	.align	8
	.weak		__nv_reservedSMEM_offset_0_alias
	.size		__nv_reservedSMEM_offset_0_alias, 0, 64
	.other		__nv_reservedSMEM_offset_0_alias,@"STO_CUDA_RESERVED_SHARED STV_DEFAULT"
__nv_reservedSMEM_offset_0_alias:
	.zero		0
.nv.shared.reserved.0:
	.zero		64
	.weak		__nv_reservedSMEM_allocation_phase
	.type		__nv_reservedSMEM_allocation_phase,@object
	.size		__nv_reservedSMEM_allocation_phase,(.L_0 - __nv_reservedSMEM_allocation_phase)
__nv_reservedSMEM_allocation_phase:
	.zero		1
.L_0:
	.zero		7
	.weak		__nv_reservedSMEM_devtool_atexit_pc
	.type		__nv_reservedSMEM_devtool_atexit_pc,@object
	.size		__nv_reservedSMEM_devtool_atexit_pc,(__nv_reservedSMEM_allocation_mask - __nv_reservedSMEM_devtool_atexit_pc)
__nv_reservedSMEM_devtool_atexit_pc:
	.zero		8
	.weak		__nv_reservedSMEM_allocation_mask
	.type		__nv_reservedSMEM_allocation_mask,@object
	.size		__nv_reservedSMEM_allocation_mask,(.L_2 - __nv_reservedSMEM_allocation_mask)
__nv_reservedSMEM_allocation_mask:
	.zero		4
.L_2:


//--------------------- .nv.constant0.matmul_kernel --------------------------
	.section	.nv.constant0.matmul_kernel,"a",@progbits
	.sectionflags	@""
	.align	4
.nv.constant0.matmul_kernel:
	.zero		976


//--------------------- SYMBOLS --------------------------

	.type		.nv.reservedSmem.offset0,@object
	.size		.nv.reservedSmem.offset0,0x4
	.type		.nv.reservedSmem.cap,@object
	.size		.nv.reservedSmem.cap,0x4
